	.target	sm_100a

	.elftype	@"ET_EXEC"


//--------------------- .note.nv.tkinfo           --------------------------
	.section	.note.nv.tkinfo,"",@"SHT_NOTE"
	.sectionflags	@"SHF_NOTE_NV_TKINFO"
	.tkinfo
        /*0018*/ 	.word	0x00000002
        /*0030*/ 	.string	""
        /*0030*/ 	.string	"ptxas"
        /*0030*/ 	.string	"Cuda compilation tools, release 13.0, V13.0.88"
        /*0030*/ 	.string	"Build cuda_13.0.r13.0/compiler.36424714_0"
        /*0030*/ 	.string	"-arch sm_100a -m 64 "



//--------------------- .note.nv.cuinfo           --------------------------
	.section	.note.nv.cuinfo,"",@"SHT_NOTE"
	.sectionflags	@"SHF_NOTE_NV_CUINFO"
        /*0018*/ 	.short	0x0002
        /*001a*/ 	.short	0x0064
        /*001c*/ 	.short	0x0082
	.zero		2


//--------------------- .nv.info                  --------------------------
	.section	.nv.info,"",@"SHT_CUDA_INFO"
	.align	4


	//----- nvinfo : EIATTR_REGCOUNT
	.align		4
        /*0000*/ 	.byte	0x04, 0x2f
        /*0002*/ 	.short	(.L_12 - .L_11)
	.align		4
.L_11:
        /*0004*/ 	.word	index@(_ZN7cutlass13device_kernelIN5flash19enable_sm80_to_sm89INS1_16FlashAttnFwdSm80INS1_25CollectiveMainloopFwdSm80ILi4ELi1ELb0EN4cute5tupleIJNS5_1CILi128EEENS7_ILi48EEENS7_ILi96EEEEEELi96ENS_10bfloat16_tEfNS_4arch4Sm80ELb1ELb0ELb0ELb1ELb0ELb1ELb1ELb1EEENS1_21CollectiveEpilogueFwdINS6_IJS8_SA_S9_EEENS6_IJNS7_ILi1EEESI_SI_EEESC_SE_Li128ELb1ELb1ELb1ELb0EEENS1_36VarlenDynamicPersistentTileSchedulerILi128ELi48ELi128ELi128ELb1ELb1ELb0ELb1ELb1ELb1EEEEEEEEEvNT_6ParamsE)
        /*0008*/ 	.word	0x00000004


	//----- nvinfo : EIATTR_FRAME_SIZE
	.align		4
.L_12:
        /*000c*/ 	.byte	0x04, 0x11
        /*000e*/ 	.short	(.L_14 - .L_13)
	.align		4
.L_13:
        /*0010*/ 	.word	index@(_ZN7cutlass13device_kernelIN5flash19enable_sm80_to_sm89INS1_16FlashAttnFwdSm80INS1_25CollectiveMainloopFwdSm80ILi4ELi1ELb0EN4cute5tupleIJNS5_1CILi128EEENS7_ILi48EEENS7_ILi96EEEEEELi96ENS_10bfloat16_tEfNS_4arch4Sm80ELb1ELb0ELb0ELb1ELb0ELb1ELb1ELb1EEENS1_21CollectiveEpilogueFwdINS6_IJS8_SA_S9_EEENS6_IJNS7_ILi1EEESI_SI_EEESC_SE_Li128ELb1ELb1ELb1ELb0EEENS1_36VarlenDynamicPersistentTileSchedulerILi128ELi48ELi128ELi128ELb1ELb1ELb0ELb1ELb1ELb1EEEEEEEEEvNT_6ParamsE)
        /*0014*/ 	.word	0x00000000


	//----- nvinfo : EIATTR_REGCOUNT
	.align		4
.L_14:
        /*0018*/ 	.byte	0x04, 0x2f
        /*001a*/ 	.short	(.L_16 - .L_15)
	.align		4
.L_15:
        /*001c*/ 	.word	index@(_ZN7cutlass13device_kernelIN5flash19enable_sm80_to_sm89INS1_16FlashAttnFwdSm80INS1_25CollectiveMainloopFwdSm80ILi4ELi1ELb0EN4cute5tupleIJNS5_1CILi128EEENS7_ILi48EEENS7_ILi96EEEEEELi96ENS_10bfloat16_tEfNS_4arch4Sm80ELb1ELb0ELb0ELb1ELb0ELb0ELb1ELb1EEENS1_21CollectiveEpilogueFwdINS6_IJS8_SA_S9_EEENS6_IJNS7_ILi1EEESI_SI_EEESC_SE_Li128ELb1ELb1ELb1ELb0EEENS1_36VarlenDynamicPersistentTileSchedulerILi128ELi48ELi128ELi128ELb1ELb1ELb0ELb1ELb1ELb1EEEEEEEEEvNT_6ParamsE)
        /*0020*/ 	.word	0x00000004


	//----- nvinfo : EIATTR_FRAME_SIZE
	.align		4
.L_16:
        /*0024*/ 	.byte	0x04, 0x11
        /*0026*/ 	.short	(.L_18 - .L_17)
	.align		4
.L_17:
        /*0028*/ 	.word	index@(_ZN7cutlass13device_kernelIN5flash19enable_sm80_to_sm89INS1_16FlashAttnFwdSm80INS1_25CollectiveMainloopFwdSm80ILi4ELi1ELb0EN4cute5tupleIJNS5_1CILi128EEENS7_ILi48EEENS7_ILi96EEEEEELi96ENS_10bfloat16_tEfNS_4arch4Sm80ELb1ELb0ELb0ELb1ELb0ELb0ELb1ELb1EEENS1_21CollectiveEpilogueFwdINS6_IJS8_SA_S9_EEENS6_IJNS7_ILi1EEESI_SI_EEESC_SE_Li128ELb1ELb1ELb1ELb0EEENS1_36VarlenDynamicPersistentTileSchedulerILi128ELi48ELi128ELi128ELb1ELb1ELb0ELb1ELb1ELb1EEEEEEEEEvNT_6ParamsE)
        /*002c*/ 	.word	0x00000000


	//----- nvinfo : EIATTR_REGCOUNT
	.align		4
.L_18:
        /*0030*/ 	.byte	0x04, 0x2f
        /*0032*/ 	.short	(.L_20 - .L_19)
	.align		4
.L_19:
        /*0034*/ 	.word	index@(_ZN7cutlass13device_kernelIN5flash19enable_sm80_to_sm89INS1_16FlashAttnFwdSm80INS1_25CollectiveMainloopFwdSm80ILi4ELi1ELb0EN4cute5tupleIJNS5_1CILi128EEENS7_ILi64EEENS7_ILi96EEEEEELi96ENS_10bfloat16_tEfNS_4arch4Sm80ELb1ELb0ELb0ELb0ELb0ELb0ELb1ELb1EEENS1_21CollectiveEpilogueFwdINS6_IJS8_SA_S9_EEENS6_IJNS7_ILi1EEESI_SI_EEESC_SE_Li128ELb0ELb1ELb1ELb0EEENS1_30DynamicPersistentTileSchedulerILi128ELi128ELb1ELb1ELb0EEEEEEEEEvNT_6ParamsE)
        /*0038*/ 	.word	0x00000004


	//----- nvinfo : EIATTR_FRAME_SIZE
	.align		4
.L_20:
        /*003c*/ 	.byte	0x04, 0x11
        /*003e*/ 	.short	(.L_22 - .L_21)
	.align		4
.L_21:
        /*0040*/ 	.word	index@(_ZN7cutlass13device_kernelIN5flash19enable_sm80_to_sm89INS1_16FlashAttnFwdSm80INS1_25CollectiveMainloopFwdSm80ILi4ELi1ELb0EN4cute5tupleIJNS5_1CILi128EEENS7_ILi64EEENS7_ILi96EEEEEELi96ENS_10bfloat16_tEfNS_4arch4Sm80ELb1ELb0ELb0ELb0ELb0ELb0ELb1ELb1EEENS1_21CollectiveEpilogueFwdINS6_IJS8_SA_S9_EEENS6_IJNS7_ILi1EEESI_SI_EEESC_SE_Li128ELb0ELb1ELb1ELb0EEENS1_30DynamicPersistentTileSchedulerILi128ELi128ELb1ELb1ELb0EEEEEEEEEvNT_6ParamsE)
        /*0044*/ 	.word	0x00000000


	//----- nvinfo : EIATTR_REGCOUNT
	.align		4
.L_22:
        /*0048*/ 	.byte	0x04, 0x2f
        /*004a*/ 	.short	(.L_24 - .L_23)
	.align		4
.L_23:
        /*004c*/ 	.word	index@(_ZN7cutlass13device_kernelIN5flash19enable_sm80_to_sm89INS1_16FlashAttnFwdSm80INS1_25CollectiveMainloopFwdSm80ILi4ELi1ELb0EN4cute5tupleIJNS5_1CILi128EEENS7_ILi48EEENS7_ILi96EEEEEELi96ENS_10bfloat16_tEfNS_4arch4Sm80ELb0ELb1ELb0ELb1ELb0ELb1ELb1ELb1EEENS1_21CollectiveEpilogueFwdINS6_IJS8_SA_S9_EEENS6_IJNS7_ILi1EEESI_SI_EEESC_SE_Li128ELb1ELb1ELb1ELb0EEENS1_36VarlenDynamicPersistentTileSchedulerILi128ELi48ELi128ELi128ELb1ELb1ELb0ELb1ELb0ELb1EEEEEEEEEvNT_6ParamsE)
        /*0050*/ 	.word	0x00000004


	//----- nvinfo : EIATTR_FRAME_SIZE
	.align		4
.L_24:
        /*0054*/ 	.byte	0x04, 0x11
        /*0056*/ 	.short	(.L_26 - .L_25)
	.align		4
.L_25:
        /*0058*/ 	.word	index@(_ZN7cutlass13device_kernelIN5flash19enable_sm80_to_sm89INS1_16FlashAttnFwdSm80INS1_25CollectiveMainloopFwdSm80ILi4ELi1ELb0EN4cute5tupleIJNS5_1CILi128EEENS7_ILi48EEENS7_ILi96EEEEEELi96ENS_10bfloat16_tEfNS_4arch4Sm80ELb0ELb1ELb0ELb1ELb0ELb1ELb1ELb1EEENS1_21CollectiveEpilogueFwdINS6_IJS8_SA_S9_EEENS6_IJNS7_ILi1EEESI_SI_EEESC_SE_Li128ELb1ELb1ELb1ELb0EEENS1_36VarlenDynamicPersistentTileSchedulerILi128ELi48ELi128ELi128ELb1ELb1ELb0ELb1ELb0ELb1EEEEEEEEEvNT_6ParamsE)
        /*005c*/ 	.word	0x00000000


	//----- nvinfo : EIATTR_REGCOUNT
	.align		4
.L_26:
        /*0060*/ 	.byte	0x04, 0x2f
        /*0062*/ 	.short	(.L_28 - .L_27)
	.align		4
.L_27:
        /*0064*/ 	.word	index@(_ZN7cutlass13device_kernelIN5flash19enable_sm80_to_sm89INS1_16FlashAttnFwdSm80INS1_25CollectiveMainloopFwdSm80ILi4ELi1ELb0EN4cute5tupleIJNS5_1CILi128EEENS7_ILi48EEENS7_ILi96EEEEEELi96ENS_10bfloat16_tEfNS_4arch4Sm80ELb0ELb1ELb0ELb1ELb0ELb0ELb1ELb1EEENS1_21CollectiveEpilogueFwdINS6_IJS8_SA_S9_EEENS6_IJNS7_ILi1EEESI_SI_EEESC_SE_Li128ELb1ELb1ELb1ELb0EEENS1_36VarlenDynamicPersistentTileSchedulerILi128ELi48ELi128ELi128ELb1ELb1ELb0ELb1ELb0ELb1EEEEEEEEEvNT_6ParamsE)
        /*0068*/ 	.word	0x00000004


	//----- nvinfo : EIATTR_FRAME_SIZE
	.align		4
.L_28:
        /*006c*/ 	.byte	0x04, 0x11
        /*006e*/ 	.short	(.L_30 - .L_29)
	.align		4
.L_29:
        /*0070*/ 	.word	index@(_ZN7cutlass13device_kernelIN5flash19enable_sm80_to_sm89INS1_16FlashAttnFwdSm80INS1_25CollectiveMainloopFwdSm80ILi4ELi1ELb0EN4cute5tupleIJNS5_1CILi128EEENS7_ILi48EEENS7_ILi96EEEEEELi96ENS_10bfloat16_tEfNS_4arch4Sm80ELb0ELb1ELb0ELb1ELb0ELb0ELb1ELb1EEENS1_21CollectiveEpilogueFwdINS6_IJS8_SA_S9_EEENS6_IJNS7_ILi1EEESI_SI_EEESC_SE_Li128ELb1ELb1ELb1ELb0EEENS1_36VarlenDynamicPersistentTileSchedulerILi128ELi48ELi128ELi128ELb1ELb1ELb0ELb1ELb0ELb1EEEEEEEEEvNT_6ParamsE)
        /*0074*/ 	.word	0x00000000


	//----- nvinfo : EIATTR_REGCOUNT
	.align		4
.L_30:
        /*0078*/ 	.byte	0x04, 0x2f
        /*007a*/ 	.short	(.L_32 - .L_31)
	.align		4
.L_31:
        /*007c*/ 	.word	index@(_ZN7cutlass13device_kernelIN5flash19enable_sm80_to_sm89INS1_16FlashAttnFwdSm80INS1_25CollectiveMainloopFwdSm80ILi4ELi1ELb0EN4cute5tupleIJNS5_1CILi128EEENS7_ILi48EEENS7_ILi96EEEEEELi96ENS_10bfloat16_tEfNS_4arch4Sm80ELb0ELb1ELb0ELb0ELb0ELb0ELb1ELb1EEENS1_21CollectiveEpilogueFwdINS6_IJS8_SA_S9_EEENS6_IJNS7_ILi1EEESI_SI_EEESC_SE_Li128ELb0ELb1ELb1ELb0EEENS1_19SingleTileSchedulerILb0ELb1ELb1ELi128EEEEEEEEEvNT_6ParamsE)
        /*0080*/ 	.word	0x00000004


	//----- nvinfo : EIATTR_FRAME_SIZE
	.align		4
.L_32:
        /*0084*/ 	.byte	0x04, 0x11
        /*0086*/ 	.short	(.L_34 - .L_33)
	.align		4
.L_33:
        /*0088*/ 	.word	index@(_ZN7cutlass13device_kernelIN5flash19enable_sm80_to_sm89INS1_16FlashAttnFwdSm80INS1_25CollectiveMainloopFwdSm80ILi4ELi1ELb0EN4cute5tupleIJNS5_1CILi128EEENS7_ILi48EEENS7_ILi96EEEEEELi96ENS_10bfloat16_tEfNS_4arch4Sm80ELb0ELb1ELb0ELb0ELb0ELb0ELb1ELb1EEENS1_21CollectiveEpilogueFwdINS6_IJS8_SA_S9_EEENS6_IJNS7_ILi1EEESI_SI_EEESC_SE_Li128ELb0ELb1ELb1ELb0EEENS1_19SingleTileSchedulerILb0ELb1ELb1ELi128EEEEEEEEEvNT_6ParamsE)
        /*008c*/ 	.word	0x00000000


	//----- nvinfo : EIATTR_REGCOUNT
	.align		4
.L_34:
        /*0090*/ 	.byte	0x04, 0x2f
        /*0092*/ 	.short	(.L_36 - .L_35)
	.align		4
.L_35:
        /*0094*/ 	.word	index@(_ZN7cutlass13device_kernelIN5flash19enable_sm80_to_sm89INS1_16FlashAttnFwdSm80INS1_25CollectiveMainloopFwdSm80ILi4ELi1ELb0EN4cute5tupleIJNS5_1CILi128EEENS7_ILi48EEENS7_ILi96EEEEEELi96ENS_10bfloat16_tEfNS_4arch4Sm80ELb0ELb0ELb0ELb1ELb0ELb1ELb1ELb1EEENS1_21CollectiveEpilogueFwdINS6_IJS8_SA_S9_EEENS6_IJNS7_ILi1EEESI_SI_EEESC_SE_Li128ELb1ELb1ELb1ELb0EEENS1_36VarlenDynamicPersistentTileSchedulerILi128ELi48ELi128ELi128ELb1ELb1ELb0ELb0ELb1ELb1EEEEEEEEEvNT_6ParamsE)
        /*0098*/ 	.word	0x00000004


	//----- nvinfo : EIATTR_FRAME_SIZE
	.align		4
.L_36:
        /*009c*/ 	.byte	0x04, 0x11
        /*009e*/ 	.short	(.L_38 - .L_37)
	.align		4
.L_37:
        /*00a0*/ 	.word	index@(_ZN7cutlass13device_kernelIN5flash19enable_sm80_to_sm89INS1_16FlashAttnFwdSm80INS1_25CollectiveMainloopFwdSm80ILi4ELi1ELb0EN4cute5tupleIJNS5_1CILi128EEENS7_ILi48EEENS7_ILi96EEEEEELi96ENS_10bfloat16_tEfNS_4arch4Sm80ELb0ELb0ELb0ELb1ELb0ELb1ELb1ELb1EEENS1_21CollectiveEpilogueFwdINS6_IJS8_SA_S9_EEENS6_IJNS7_ILi1EEESI_SI_EEESC_SE_Li128ELb1ELb1ELb1ELb0EEENS1_36VarlenDynamicPersistentTileSchedulerILi128ELi48ELi128ELi128ELb1ELb1ELb0ELb0ELb1ELb1EEEEEEEEEvNT_6ParamsE)
        /*00a4*/ 	.word	0x00000000


	//----- nvinfo : EIATTR_REGCOUNT
	.align		4
.L_38:
        /*00a8*/ 	.byte	0x04, 0x2f
        /*00aa*/ 	.short	(.L_40 - .L_39)
	.align		4
.L_39:
        /*00ac*/ 	.word	index@(_ZN7cutlass13device_kernelIN5flash19enable_sm80_to_sm89INS1_16FlashAttnFwdSm80INS1_25CollectiveMainloopFwdSm80ILi4ELi1ELb0EN4cute5tupleIJNS5_1CILi128EEENS7_ILi48EEENS7_ILi96EEEEEELi96ENS_10bfloat16_tEfNS_4arch4Sm80ELb0ELb0ELb0ELb1ELb0ELb0ELb1ELb1EEENS1_21CollectiveEpilogueFwdINS6_IJS8_SA_S9_EEENS6_IJNS7_ILi1EEESI_SI_EEESC_SE_Li128ELb1ELb1ELb1ELb0EEENS1_36VarlenDynamicPersistentTileSchedulerILi128ELi48ELi128ELi128ELb1ELb1ELb0ELb0ELb1ELb1EEEEEEEEEvNT_6ParamsE)
        /*00b0*/ 	.word	0x00000004


	//----- nvinfo : EIATTR_FRAME_SIZE
	.align		4
.L_40:
        /*00b4*/ 	.byte	0x04, 0x11
        /*00b6*/ 	.short	(.L_42 - .L_41)
	.align		4
.L_41:
        /*00b8*/ 	.word	index@(_ZN7cutlass13device_kernelIN5flash19enable_sm80_to_sm89INS1_16FlashAttnFwdSm80INS1_25CollectiveMainloopFwdSm80ILi4ELi1ELb0EN4cute5tupleIJNS5_1CILi128EEENS7_ILi48EEENS7_ILi96EEEEEELi96ENS_10bfloat16_tEfNS_4arch4Sm80ELb0ELb0ELb0ELb1ELb0ELb0ELb1ELb1EEENS1_21CollectiveEpilogueFwdINS6_IJS8_SA_S9_EEENS6_IJNS7_ILi1EEESI_SI_EEESC_SE_Li128ELb1ELb1ELb1ELb0EEENS1_36VarlenDynamicPersistentTileSchedulerILi128ELi48ELi128ELi128ELb1ELb1ELb0ELb0ELb1ELb1EEEEEEEEEvNT_6ParamsE)
        /*00bc*/ 	.word	0x00000000


	//----- nvinfo : EIATTR_REGCOUNT
	.align		4
.L_42:
        /*00c0*/ 	.byte	0x04, 0x2f
        /*00c2*/ 	.short	(.L_44 - .L_43)
	.align		4
.L_43:
        /*00c4*/ 	.word	index@(_ZN7cutlass13device_kernelIN5flash19enable_sm80_to_sm89INS1_16FlashAttnFwdSm80INS1_25CollectiveMainloopFwdSm80ILi4ELi1ELb0EN4cute5tupleIJNS5_1CILi128EEENS7_ILi64EEENS7_ILi96EEEEEELi96ENS_10bfloat16_tEfNS_4arch4Sm80ELb0ELb0ELb0ELb0ELb0ELb0ELb1ELb1EEENS1_21CollectiveEpilogueFwdINS6_IJS8_SA_S9_EEENS6_IJNS7_ILi1EEESI_SI_EEESC_SE_Li128ELb0ELb1ELb1ELb0EEENS1_19SingleTileSchedulerILb0ELb1ELb1ELi128EEEEEEEEEvNT_6ParamsE)
        /*00c8*/ 	.word	0x00000004


	//----- nvinfo : EIATTR_FRAME_SIZE
	.align		4
.L_44:
        /*00cc*/ 	.byte	0x04, 0x11
        /*00ce*/ 	.short	(.L_46 - .L_45)
	.align		4
.L_45:
        /*00d0*/ 	.word	index@(_ZN7cutlass13device_kernelIN5flash19enable_sm80_to_sm89INS1_16FlashAttnFwdSm80INS1_25CollectiveMainloopFwdSm80ILi4ELi1ELb0EN4cute5tupleIJNS5_1CILi128EEENS7_ILi64EEENS7_ILi96EEEEEELi96ENS_10bfloat16_tEfNS_4arch4Sm80ELb0ELb0ELb0ELb0ELb0ELb0ELb1ELb1EEENS1_21CollectiveEpilogueFwdINS6_IJS8_SA_S9_EEENS6_IJNS7_ILi1EEESI_SI_EEESC_SE_Li128ELb0ELb1ELb1ELb0EEENS1_19SingleTileSchedulerILb0ELb1ELb1ELi128EEEEEEEEEvNT_6ParamsE)
        /*00d4*/ 	.word	0x00000000


	//----- nvinfo : EIATTR_REGCOUNT
	.align		4
.L_46:
        /*00d8*/ 	.byte	0x04, 0x2f
        /*00da*/ 	.short	(.L_48 - .L_47)
	.align		4
.L_47:
        /*00dc*/ 	.word	index@(_ZN7cutlass13device_kernelIN5flash19enable_sm80_to_sm89INS1_16FlashAttnFwdSm80INS1_25CollectiveMainloopFwdSm80ILi4ELi1ELb0EN4cute5tupleIJNS5_1CILi128EEENS7_ILi48EEENS7_ILi96EEEEEELi96ENS_10bfloat16_tEfNS_4arch4Sm80ELb1ELb0ELb1ELb1ELb0ELb1ELb1ELb1EEENS1_21CollectiveEpilogueFwdINS6_IJS8_SA_S9_EEENS6_IJNS7_ILi1EEESI_SI_EEESC_SE_Li128ELb1ELb1ELb1ELb0EEENS1_36VarlenDynamicPersistentTileSchedulerILi128ELi48ELi128ELi128ELb1ELb1ELb0ELb1ELb1ELb1EEEEEEEEEvNT_6ParamsE)
        /*00e0*/ 	.word	0x00000004


	//----- nvinfo : EIATTR_FRAME_SIZE
	.align		4
.L_48:
        /*00e4*/ 	.byte	0x04, 0x11
        /*00e6*/ 	.short	(.L_50 - .L_49)
	.align		4
.L_49:
        /*00e8*/ 	.word	index@(_ZN7cutlass13device_kernelIN5flash19enable_sm80_to_sm89INS1_16FlashAttnFwdSm80INS1_25CollectiveMainloopFwdSm80ILi4ELi1ELb0EN4cute5tupleIJNS5_1CILi128EEENS7_ILi48EEENS7_ILi96EEEEEELi96ENS_10bfloat16_tEfNS_4arch4Sm80ELb1ELb0ELb1ELb1ELb0ELb1ELb1ELb1EEENS1_21CollectiveEpilogueFwdINS6_IJS8_SA_S9_EEENS6_IJNS7_ILi1EEESI_SI_EEESC_SE_Li128ELb1ELb1ELb1ELb0EEENS1_36VarlenDynamicPersistentTileSchedulerILi128ELi48ELi128ELi128ELb1ELb1ELb0ELb1ELb1ELb1EEEEEEEEEvNT_6ParamsE)
        /*00ec*/ 	.word	0x00000000


	//----- nvinfo : EIATTR_REGCOUNT
	.align		4
.L_50:
        /*00f0*/ 	.byte	0x04, 0x2f
        /*00f2*/ 	.short	(.L_52 - .L_51)
	.align		4
.L_51:
        /*00f4*/ 	.word	index@(_ZN7cutlass13device_kernelIN5flash19enable_sm80_to_sm89INS1_16FlashAttnFwdSm80INS1_25CollectiveMainloopFwdSm80ILi4ELi1ELb0EN4cute5tupleIJNS5_1CILi128EEENS7_ILi48EEENS7_ILi96EEEEEELi96ENS_10bfloat16_tEfNS_4arch4Sm80ELb1ELb0ELb1ELb1ELb0ELb0ELb1ELb1EEENS1_21CollectiveEpilogueFwdINS6_IJS8_SA_S9_EEENS6_IJNS7_ILi1EEESI_SI_EEESC_SE_Li128ELb1ELb1ELb1ELb0EEENS1_36VarlenDynamicPersistentTileSchedulerILi128ELi48ELi128ELi128ELb1ELb1ELb0ELb1ELb1ELb1EEEEEEEEEvNT_6ParamsE)
        /*00f8*/ 	.word	0x00000004


	//----- nvinfo : EIATTR_FRAME_SIZE
	.align		4
.L_52:
        /*00fc*/ 	.byte	0x04, 0x11
        /*00fe*/ 	.short	(.L_54 - .L_53)
	.align		4
.L_53:
        /*0100*/ 	.word	index@(_ZN7cutlass13device_kernelIN5flash19enable_sm80_to_sm89INS1_16FlashAttnFwdSm80INS1_25CollectiveMainloopFwdSm80ILi4ELi1ELb0EN4cute5tupleIJNS5_1CILi128EEENS7_ILi48EEENS7_ILi96EEEEEELi96ENS_10bfloat16_tEfNS_4arch4Sm80ELb1ELb0ELb1ELb1ELb0ELb0ELb1ELb1EEENS1_21CollectiveEpilogueFwdINS6_IJS8_SA_S9_EEENS6_IJNS7_ILi1EEESI_SI_EEESC_SE_Li128ELb1ELb1ELb1ELb0EEENS1_36VarlenDynamicPersistentTileSchedulerILi128ELi48ELi128ELi128ELb1ELb1ELb0ELb1ELb1ELb1EEEEEEEEEvNT_6ParamsE)
        /*0104*/ 	.word	0x00000000


	//----- nvinfo : EIATTR_REGCOUNT
	.align		4
.L_54:
        /*0108*/ 	.byte	0x04, 0x2f
        /*010a*/ 	.short	(.L_56 - .L_55)
	.align		4
.L_55:
        /*010c*/ 	.word	index@(_ZN7cutlass13device_kernelIN5flash19enable_sm80_to_sm89INS1_16FlashAttnFwdSm80INS1_25CollectiveMainloopFwdSm80ILi4ELi1ELb0EN4cute5tupleIJNS5_1CILi128EEENS7_ILi64EEENS7_ILi96EEEEEELi96ENS_10bfloat16_tEfNS_4arch4Sm80ELb1ELb0ELb1ELb0ELb0ELb0ELb1ELb1EEENS1_21CollectiveEpilogueFwdINS6_IJS8_SA_S9_EEENS6_IJNS7_ILi1EEESI_SI_EEESC_SE_Li128ELb0ELb1ELb1ELb0EEENS1_30DynamicPersistentTileSchedulerILi128ELi128ELb1ELb1ELb0EEEEEEEEEvNT_6ParamsE)
        /*0110*/ 	.word	0x00000004


	//----- nvinfo : EIATTR_FRAME_SIZE
	.align		4
.L_56:
        /*0114*/ 	.byte	0x04, 0x11
        /*0116*/ 	.short	(.L_58 - .L_57)
	.align		4
.L_57:
        /*0118*/ 	.word	index@(_ZN7cutlass13device_kernelIN5flash19enable_sm80_to_sm89INS1_16FlashAttnFwdSm80INS1_25CollectiveMainloopFwdSm80ILi4ELi1ELb0EN4cute5tupleIJNS5_1CILi128EEENS7_ILi64EEENS7_ILi96EEEEEELi96ENS_10bfloat16_tEfNS_4arch4Sm80ELb1ELb0ELb1ELb0ELb0ELb0ELb1ELb1EEENS1_21CollectiveEpilogueFwdINS6_IJS8_SA_S9_EEENS6_IJNS7_ILi1EEESI_SI_EEESC_SE_Li128ELb0ELb1ELb1ELb0EEENS1_30DynamicPersistentTileSchedulerILi128ELi128ELb1ELb1ELb0EEEEEEEEEvNT_6ParamsE)
        /*011c*/ 	.word	0x00000000


	//----- nvinfo : EIATTR_REGCOUNT
	.align		4
.L_58:
        /*0120*/ 	.byte	0x04, 0x2f
        /*0122*/ 	.short	(.L_60 - .L_59)
	.align		4
.L_59:
        /*0124*/ 	.word	index@(_ZN7cutlass13device_kernelIN5flash19enable_sm80_to_sm89INS1_16FlashAttnFwdSm80INS1_25CollectiveMainloopFwdSm80ILi4ELi1ELb0EN4cute5tupleIJNS5_1CILi128EEENS7_ILi48EEENS7_ILi96EEEEEELi96ENS_10bfloat16_tEfNS_4arch4Sm80ELb0ELb1ELb1ELb1ELb0ELb1ELb1ELb1EEENS1_21CollectiveEpilogueFwdINS6_IJS8_SA_S9_EEENS6_IJNS7_ILi1EEESI_SI_EEESC_SE_Li128ELb1ELb1ELb1ELb0EEENS1_36VarlenDynamicPersistentTileSchedulerILi128ELi48ELi128ELi128ELb1ELb1ELb0ELb1ELb0ELb1EEEEEEEEEvNT_6ParamsE)
        /*0128*/ 	.word	0x00000004


	//----- nvinfo : EIATTR_FRAME_SIZE
	.align		4
.L_60:
        /*012c*/ 	.byte	0x04, 0x11
        /*012e*/ 	.short	(.L_62 - .L_61)
	.align		4
.L_61:
        /*0130*/ 	.word	index@(_ZN7cutlass13device_kernelIN5flash19enable_sm80_to_sm89INS1_16FlashAttnFwdSm80INS1_25CollectiveMainloopFwdSm80ILi4ELi1ELb0EN4cute5tupleIJNS5_1CILi128EEENS7_ILi48EEENS7_ILi96EEEEEELi96ENS_10bfloat16_tEfNS_4arch4Sm80ELb0ELb1ELb1ELb1ELb0ELb1ELb1ELb1EEENS1_21CollectiveEpilogueFwdINS6_IJS8_SA_S9_EEENS6_IJNS7_ILi1EEESI_SI_EEESC_SE_Li128ELb1ELb1ELb1ELb0EEENS1_36VarlenDynamicPersistentTileSchedulerILi128ELi48ELi128ELi128ELb1ELb1ELb0ELb1ELb0ELb1EEEEEEEEEvNT_6ParamsE)
        /*0134*/ 	.word	0x00000000


	//----- nvinfo : EIATTR_REGCOUNT
	.align		4
.L_62:
        /*0138*/ 	.byte	0x04, 0x2f
        /*013a*/ 	.short	(.L_64 - .L_63)
	.align		4
.L_63:
        /*013c*/ 	.word	index@(_ZN7cutlass13device_kernelIN5flash19enable_sm80_to_sm89INS1_16FlashAttnFwdSm80INS1_25CollectiveMainloopFwdSm80ILi4ELi1ELb0EN4cute5tupleIJNS5_1CILi128EEENS7_ILi48EEENS7_ILi96EEEEEELi96ENS_10bfloat16_tEfNS_4arch4Sm80ELb0ELb1ELb1ELb1ELb0ELb0ELb1ELb1EEENS1_21CollectiveEpilogueFwdINS6_IJS8_SA_S9_EEENS6_IJNS7_ILi1EEESI_SI_EEESC_SE_Li128ELb1ELb1ELb1ELb0EEENS1_36VarlenDynamicPersistentTileSchedulerILi128ELi48ELi128ELi128ELb1ELb1ELb0ELb1ELb0ELb1EEEEEEEEEvNT_6ParamsE)
        /*0140*/ 	.word	0x00000004


	//----- nvinfo : EIATTR_FRAME_SIZE
	.align		4
.L_64:
        /*0144*/ 	.byte	0x04, 0x11
        /*0146*/ 	.short	(.L_66 - .L_65)
	.align		4
.L_65:
        /*0148*/ 	.word	index@(_ZN7cutlass13device_kernelIN5flash19enable_sm80_to_sm89INS1_16FlashAttnFwdSm80INS1_25CollectiveMainloopFwdSm80ILi4ELi1ELb0EN4cute5tupleIJNS5_1CILi128EEENS7_ILi48EEENS7_ILi96EEEEEELi96ENS_10bfloat16_tEfNS_4arch4Sm80ELb0ELb1ELb1ELb1ELb0ELb0ELb1ELb1EEENS1_21CollectiveEpilogueFwdINS6_IJS8_SA_S9_EEENS6_IJNS7_ILi1EEESI_SI_EEESC_SE_Li128ELb1ELb1ELb1ELb0EEENS1_36VarlenDynamicPersistentTileSchedulerILi128ELi48ELi128ELi128ELb1ELb1ELb0ELb1ELb0ELb1EEEEEEEEEvNT_6ParamsE)
        /*014c*/ 	.word	0x00000000


	//----- nvinfo : EIATTR_REGCOUNT
	.align		4
.L_66:
        /*0150*/ 	.byte	0x04, 0x2f
        /*0152*/ 	.short	(.L_68 - .L_67)
	.align		4
.L_67:
        /*0154*/ 	.word	index@(_ZN7cutlass13device_kernelIN5flash19enable_sm80_to_sm89INS1_16FlashAttnFwdSm80INS1_25CollectiveMainloopFwdSm80ILi4ELi1ELb0EN4cute5tupleIJNS5_1CILi128EEENS7_ILi48EEENS7_ILi96EEEEEELi96ENS_10bfloat16_tEfNS_4arch4Sm80ELb0ELb1ELb1ELb0ELb0ELb0ELb1ELb1EEENS1_21CollectiveEpilogueFwdINS6_IJS8_SA_S9_EEENS6_IJNS7_ILi1EEESI_SI_EEESC_SE_Li128ELb0ELb1ELb1ELb0EEENS1_19SingleTileSchedulerILb0ELb1ELb1ELi128EEEEEEEEEvNT_6ParamsE)
        /*0158*/ 	.word	0x00000004


	//----- nvinfo : EIATTR_FRAME_SIZE
	.align		4
.L_68:
        /*015c*/ 	.byte	0x04, 0x11
        /*015e*/ 	.short	(.L_70 - .L_69)
	.align		4
.L_69:
        /*0160*/ 	.word	index@(_ZN7cutlass13device_kernelIN5flash19enable_sm80_to_sm89INS1_16FlashAttnFwdSm80INS1_25CollectiveMainloopFwdSm80ILi4ELi1ELb0EN4cute5tupleIJNS5_1CILi128EEENS7_ILi48EEENS7_ILi96EEEEEELi96ENS_10bfloat16_tEfNS_4arch4Sm80ELb0ELb1ELb1ELb0ELb0ELb0ELb1ELb1EEENS1_21CollectiveEpilogueFwdINS6_IJS8_SA_S9_EEENS6_IJNS7_ILi1EEESI_SI_EEESC_SE_Li128ELb0ELb1ELb1ELb0EEENS1_19SingleTileSchedulerILb0ELb1ELb1ELi128EEEEEEEEEvNT_6ParamsE)
        /*0164*/ 	.word	0x00000000


	//----- nvinfo : EIATTR_REGCOUNT
	.align		4
.L_70:
        /*0168*/ 	.byte	0x04, 0x2f
        /*016a*/ 	.short	(.L_72 - .L_71)
	.align		4
.L_71:
        /*016c*/ 	.word	index@(_ZN7cutlass13device_kernelIN5flash19enable_sm80_to_sm89INS1_16FlashAttnFwdSm80INS1_25CollectiveMainloopFwdSm80ILi4ELi1ELb0EN4cute5tupleIJNS5_1CILi128EEENS7_ILi48EEENS7_ILi96EEEEEELi96ENS_10bfloat16_tEfNS_4arch4Sm80ELb0ELb0ELb1ELb1ELb0ELb1ELb1ELb1EEENS1_21CollectiveEpilogueFwdINS6_IJS8_SA_S9_EEENS6_IJNS7_ILi1EEESI_SI_EEESC_SE_Li128ELb1ELb1ELb1ELb0EEENS1_36VarlenDynamicPersistentTileSchedulerILi128ELi48ELi128ELi128ELb1ELb1ELb0ELb0ELb1ELb1EEEEEEEEEvNT_6ParamsE)
        /*0170*/ 	.word	0x00000004


	//----- nvinfo : EIATTR_FRAME_SIZE
	.align		4
.L_72:
        /*0174*/ 	.byte	0x04, 0x11
        /*0176*/ 	.short	(.L_74 - .L_73)
	.align		4
.L_73:
        /*0178*/ 	.word	index@(_ZN7cutlass13device_kernelIN5flash19enable_sm80_to_sm89INS1_16FlashAttnFwdSm80INS1_25CollectiveMainloopFwdSm80ILi4ELi1ELb0EN4cute5tupleIJNS5_1CILi128EEENS7_ILi48EEENS7_ILi96EEEEEELi96ENS_10bfloat16_tEfNS_4arch4Sm80ELb0ELb0ELb1ELb1ELb0ELb1ELb1ELb1EEENS1_21CollectiveEpilogueFwdINS6_IJS8_SA_S9_EEENS6_IJNS7_ILi1EEESI_SI_EEESC_SE_Li128ELb1ELb1ELb1ELb0EEENS1_36VarlenDynamicPersistentTileSchedulerILi128ELi48ELi128ELi128ELb1ELb1ELb0ELb0ELb1ELb1EEEEEEEEEvNT_6ParamsE)
        /*017c*/ 	.word	0x00000000


	//----- nvinfo : EIATTR_REGCOUNT
	.align		4
.L_74:
        /*0180*/ 	.byte	0x04, 0x2f
        /*0182*/ 	.short	(.L_76 - .L_75)
	.align		4
.L_75:
        /*0184*/ 	.word	index@(_ZN7cutlass13device_kernelIN5flash19enable_sm80_to_sm89INS1_16FlashAttnFwdSm80INS1_25CollectiveMainloopFwdSm80ILi4ELi1ELb0EN4cute5tupleIJNS5_1CILi128EEENS7_ILi48EEENS7_ILi96EEEEEELi96ENS_10bfloat16_tEfNS_4arch4Sm80ELb0ELb0ELb1ELb1ELb0ELb0ELb1ELb1EEENS1_21CollectiveEpilogueFwdINS6_IJS8_SA_S9_EEENS6_IJNS7_ILi1EEESI_SI_EEESC_SE_Li128ELb1ELb1ELb1ELb0EEENS1_36VarlenDynamicPersistentTileSchedulerILi128ELi48ELi128ELi128ELb1ELb1ELb0ELb0ELb1ELb1EEEEEEEEEvNT_6ParamsE)
        /*0188*/ 	.word	0x00000004


	//----- nvinfo : EIATTR_FRAME_SIZE
	.align		4
.L_76:
        /*018c*/ 	.byte	0x04, 0x11
        /*018e*/ 	.short	(.L_78 - .L_77)
	.align		4
.L_77:
        /*0190*/ 	.word	index@(_ZN7cutlass13device_kernelIN5flash19enable_sm80_to_sm89INS1_16FlashAttnFwdSm80INS1_25CollectiveMainloopFwdSm80ILi4ELi1ELb0EN4cute5tupleIJNS5_1CILi128EEENS7_ILi48EEENS7_ILi96EEEEEELi96ENS_10bfloat16_tEfNS_4arch4Sm80ELb0ELb0ELb1ELb1ELb0ELb0ELb1ELb1EEENS1_21CollectiveEpilogueFwdINS6_IJS8_SA_S9_EEENS6_IJNS7_ILi1EEESI_SI_EEESC_SE_Li128ELb1ELb1ELb1ELb0EEENS1_36VarlenDynamicPersistentTileSchedulerILi128ELi48ELi128ELi128ELb1ELb1ELb0ELb0ELb1ELb1EEEEEEEEEvNT_6ParamsE)
        /*0194*/ 	.word	0x00000000


	//----- nvinfo : EIATTR_REGCOUNT
	.align		4
.L_78:
        /*0198*/ 	.byte	0x04, 0x2f
        /*019a*/ 	.short	(.L_80 - .L_79)
	.align		4
.L_79:
        /*019c*/ 	.word	index@(_ZN7cutlass13device_kernelIN5flash19enable_sm80_to_sm89INS1_16FlashAttnFwdSm80INS1_25CollectiveMainloopFwdSm80ILi4ELi1ELb0EN4cute5tupleIJNS5_1CILi128EEENS7_ILi64EEENS7_ILi96EEEEEELi96ENS_10bfloat16_tEfNS_4arch4Sm80ELb0ELb0ELb1ELb0ELb0ELb0ELb1ELb1EEENS1_21CollectiveEpilogueFwdINS6_IJS8_SA_S9_EEENS6_IJNS7_ILi1EEESI_SI_EEESC_SE_Li128ELb0ELb1ELb1ELb0EEENS1_19SingleTileSchedulerILb0ELb1ELb1ELi128EEEEEEEEEvNT_6ParamsE)
        /*01a0*/ 	.word	0x00000004


	//----- nvinfo : EIATTR_FRAME_SIZE
	.align		4
.L_80:
        /*01a4*/ 	.byte	0x04, 0x11
        /*01a6*/ 	.short	(.L_82 - .L_81)
	.align		4
.L_81:
        /*01a8*/ 	.word	index@(_ZN7cutlass13device_kernelIN5flash19enable_sm80_to_sm89INS1_16FlashAttnFwdSm80INS1_25CollectiveMainloopFwdSm80ILi4ELi1ELb0EN4cute5tupleIJNS5_1CILi128EEENS7_ILi64EEENS7_ILi96EEEEEELi96ENS_10bfloat16_tEfNS_4arch4Sm80ELb0ELb0ELb1ELb0ELb0ELb0ELb1ELb1EEENS1_21CollectiveEpilogueFwdINS6_IJS8_SA_S9_EEENS6_IJNS7_ILi1EEESI_SI_EEESC_SE_Li128ELb0ELb1ELb1ELb0EEENS1_19SingleTileSchedulerILb0ELb1ELb1ELi128EEEEEEEEEvNT_6ParamsE)
        /*01ac*/ 	.word	0x00000000


	//----- nvinfo : EIATTR_MIN_STACK_SIZE
	.align		4
.L_82:
        /*01b0*/ 	.byte	0x04, 0x12
        /*01b2*/ 	.short	(.L_84 - .L_83)
	.align		4
.L_83:
        /*01b4*/ 	.word	index@(_ZN7cutlass13device_kernelIN5flash19enable_sm80_to_sm89INS1_16FlashAttnFwdSm80INS1_25CollectiveMainloopFwdSm80ILi4ELi1ELb0EN4cute5tupleIJNS5_1CILi128EEENS7_ILi64EEENS7_ILi96EEEEEELi96ENS_10bfloat16_tEfNS_4arch4Sm80ELb0ELb0ELb1ELb0ELb0ELb0ELb1ELb1EEENS1_21CollectiveEpilogueFwdINS6_IJS8_SA_S9_EEENS6_IJNS7_ILi1EEESI_SI_EEESC_SE_Li128ELb0ELb1ELb1ELb0EEENS1_19SingleTileSchedulerILb0ELb1ELb1ELi128EEEEEEEEEvNT_6ParamsE)
        /*01b8*/ 	.word	0x00000000


	//----- nvinfo : EIATTR_MIN_STACK_SIZE
	.align		4
.L_84:
        /*01bc*/ 	.byte	0x04, 0x12
        /*01be*/ 	.short	(.L_86 - .L_85)
	.align		4
.L_85:
        /*01c0*/ 	.word	index@(_ZN7cutlass13device_kernelIN5flash19enable_sm80_to_sm89INS1_16FlashAttnFwdSm80INS1_25CollectiveMainloopFwdSm80ILi4ELi1ELb0EN4cute5tupleIJNS5_1CILi128EEENS7_ILi48EEENS7_ILi96EEEEEELi96ENS_10bfloat16_tEfNS_4arch4Sm80ELb0ELb0ELb1ELb1ELb0ELb0ELb1ELb1EEENS1_21CollectiveEpilogueFwdINS6_IJS8_SA_S9_EEENS6_IJNS7_ILi1EEESI_SI_EEESC_SE_Li128ELb1ELb1ELb1ELb0EEENS1_36VarlenDynamicPersistentTileSchedulerILi128ELi48ELi128ELi128ELb1ELb1ELb0ELb0ELb1ELb1EEEEEEEEEvNT_6ParamsE)
        /*01c4*/ 	.word	0x00000000


	//----- nvinfo : EIATTR_MIN_STACK_SIZE
	.align		4
.L_86:
        /*01c8*/ 	.byte	0x04, 0x12
        /*01ca*/ 	.short	(.L_88 - .L_87)
	.align		4
.L_87:
        /*01cc*/ 	.word	index@(_ZN7cutlass13device_kernelIN5flash19enable_sm80_to_sm89INS1_16FlashAttnFwdSm80INS1_25CollectiveMainloopFwdSm80ILi4ELi1ELb0EN4cute5tupleIJNS5_1CILi128EEENS7_ILi48EEENS7_ILi96EEEEEELi96ENS_10bfloat16_tEfNS_4arch4Sm80ELb0ELb0ELb1ELb1ELb0ELb1ELb1ELb1EEENS1_21CollectiveEpilogueFwdINS6_IJS8_SA_S9_EEENS6_IJNS7_ILi1EEESI_SI_EEESC_SE_Li128ELb1ELb1ELb1ELb0EEENS1_36VarlenDynamicPersistentTileSchedulerILi128ELi48ELi128ELi128ELb1ELb1ELb0ELb0ELb1ELb1EEEEEEEEEvNT_6ParamsE)
        /*01d0*/ 	.word	0x00000000


	//----- nvinfo : EIATTR_MIN_STACK_SIZE
	.align		4
.L_88:
        /*01d4*/ 	.byte	0x04, 0x12
        /*01d6*/ 	.short	(.L_90 - .L_89)
	.align		4
.L_89:
        /*01d8*/ 	.word	index@(_ZN7cutlass13device_kernelIN5flash19enable_sm80_to_sm89INS1_16FlashAttnFwdSm80INS1_25CollectiveMainloopFwdSm80ILi4ELi1ELb0EN4cute5tupleIJNS5_1CILi128EEENS7_ILi48EEENS7_ILi96EEEEEELi96ENS_10bfloat16_tEfNS_4arch4Sm80ELb0ELb1ELb1ELb0ELb0ELb0ELb1ELb1EEENS1_21CollectiveEpilogueFwdINS6_IJS8_SA_S9_EEENS6_IJNS7_ILi1EEESI_SI_EEESC_SE_Li128ELb0ELb1ELb1ELb0EEENS1_19SingleTileSchedulerILb0ELb1ELb1ELi128EEEEEEEEEvNT_6ParamsE)
        /*01dc*/ 	.word	0x00000000


	//----- nvinfo : EIATTR_MIN_STACK_SIZE
	.align		4
.L_90:
        /*01e0*/ 	.byte	0x04, 0x12
        /*01e2*/ 	.short	(.L_92 - .L_91)
	.align		4
.L_91:
        /*01e4*/ 	.word	index@(_ZN7cutlass13device_kernelIN5flash19enable_sm80_to_sm89INS1_16FlashAttnFwdSm80INS1_25CollectiveMainloopFwdSm80ILi4ELi1ELb0EN4cute5tupleIJNS5_1CILi128EEENS7_ILi48EEENS7_ILi96EEEEEELi96ENS_10bfloat16_tEfNS_4arch4Sm80ELb0ELb1ELb1ELb1ELb0ELb0ELb1ELb1EEENS1_21CollectiveEpilogueFwdINS6_IJS8_SA_S9_EEENS6_IJNS7_ILi1EEESI_SI_EEESC_SE_Li128ELb1ELb1ELb1ELb0EEENS1_36VarlenDynamicPersistentTileSchedulerILi128ELi48ELi128ELi128ELb1ELb1ELb0ELb1ELb0ELb1EEEEEEEEEvNT_6ParamsE)
        /*01e8*/ 	.word	0x00000000


	//----- nvinfo : EIATTR_MIN_STACK_SIZE
	.align		4
.L_92:
        /*01ec*/ 	.byte	0x04, 0x12
        /*01ee*/ 	.short	(.L_94 - .L_93)
	.align		4
.L_93:
        /*01f0*/ 	.word	index@(_ZN7cutlass13device_kernelIN5flash19enable_sm80_to_sm89INS1_16FlashAttnFwdSm80INS1_25CollectiveMainloopFwdSm80ILi4ELi1ELb0EN4cute5tupleIJNS5_1CILi128EEENS7_ILi48EEENS7_ILi96EEEEEELi96ENS_10bfloat16_tEfNS_4arch4Sm80ELb0ELb1ELb1ELb1ELb0ELb1ELb1ELb1EEENS1_21CollectiveEpilogueFwdINS6_IJS8_SA_S9_EEENS6_IJNS7_ILi1EEESI_SI_EEESC_SE_Li128ELb1ELb1ELb1ELb0EEENS1_36VarlenDynamicPersistentTileSchedulerILi128ELi48ELi128ELi128ELb1ELb1ELb0ELb1ELb0ELb1EEEEEEEEEvNT_6ParamsE)
        /*01f4*/ 	.word	0x00000000


	//----- nvinfo : EIATTR_MIN_STACK_SIZE
	.align		4
.L_94:
        /*01f8*/ 	.byte	0x04, 0x12
        /*01fa*/ 	.short	(.L_96 - .L_95)
	.align		4
.L_95:
        /*01fc*/ 	.word	index@(_ZN7cutlass13device_kernelIN5flash19enable_sm80_to_sm89INS1_16FlashAttnFwdSm80INS1_25CollectiveMainloopFwdSm80ILi4ELi1ELb0EN4cute5tupleIJNS5_1CILi128EEENS7_ILi64EEENS7_ILi96EEEEEELi96ENS_10bfloat16_tEfNS_4arch4Sm80ELb1ELb0ELb1ELb0ELb0ELb0ELb1ELb1EEENS1_21CollectiveEpilogueFwdINS6_IJS8_SA_S9_EEENS6_IJNS7_ILi1EEESI_SI_EEESC_SE_Li128ELb0ELb1ELb1ELb0EEENS1_30DynamicPersistentTileSchedulerILi128ELi128ELb1ELb1ELb0EEEEEEEEEvNT_6ParamsE)
        /*0200*/ 	.word	0x00000000


	//----- nvinfo : EIATTR_MIN_STACK_SIZE
	.align		4
.L_96:
        /*0204*/ 	.byte	0x04, 0x12
        /*0206*/ 	.short	(.L_98 - .L_97)
	.align		4
.L_97:
        /*0208*/ 	.word	index@(_ZN7cutlass13device_kernelIN5flash19enable_sm80_to_sm89INS1_16FlashAttnFwdSm80INS1_25CollectiveMainloopFwdSm80ILi4ELi1ELb0EN4cute5tupleIJNS5_1CILi128EEENS7_ILi48EEENS7_ILi96EEEEEELi96ENS_10bfloat16_tEfNS_4arch4Sm80ELb1ELb0ELb1ELb1ELb0ELb0ELb1ELb1EEENS1_21CollectiveEpilogueFwdINS6_IJS8_SA_S9_EEENS6_IJNS7_ILi1EEESI_SI_EEESC_SE_Li128ELb1ELb1ELb1ELb0EEENS1_36VarlenDynamicPersistentTileSchedulerILi128ELi48ELi128ELi128ELb1ELb1ELb0ELb1ELb1ELb1EEEEEEEEEvNT_6ParamsE)
        /*020c*/ 	.word	0x00000000


	//----- nvinfo : EIATTR_MIN_STACK_SIZE
	.align		4
.L_98:
        /*0210*/ 	.byte	0x04, 0x12
        /*0212*/ 	.short	(.L_100 - .L_99)
	.align		4
.L_99:
        /*0214*/ 	.word	index@(_ZN7cutlass13device_kernelIN5flash19enable_sm80_to_sm89INS1_16FlashAttnFwdSm80INS1_25CollectiveMainloopFwdSm80ILi4ELi1ELb0EN4cute5tupleIJNS5_1CILi128EEENS7_ILi48EEENS7_ILi96EEEEEELi96ENS_10bfloat16_tEfNS_4arch4Sm80ELb1ELb0ELb1ELb1ELb0ELb1ELb1ELb1EEENS1_21CollectiveEpilogueFwdINS6_IJS8_SA_S9_EEENS6_IJNS7_ILi1EEESI_SI_EEESC_SE_Li128ELb1ELb1ELb1ELb0EEENS1_36VarlenDynamicPersistentTileSchedulerILi128ELi48ELi128ELi128ELb1ELb1ELb0ELb1ELb1ELb1EEEEEEEEEvNT_6ParamsE)
        /*0218*/ 	.word	0x00000000


	//----- nvinfo : EIATTR_MIN_STACK_SIZE
	.align		4
.L_100:
        /*021c*/ 	.byte	0x04, 0x12
        /*021e*/ 	.short	(.L_102 - .L_101)
	.align		4
.L_101:
        /*0220*/ 	.word	index@(_ZN7cutlass13device_kernelIN5flash19enable_sm80_to_sm89INS1_16FlashAttnFwdSm80INS1_25CollectiveMainloopFwdSm80ILi4ELi1ELb0EN4cute5tupleIJNS5_1CILi128EEENS7_ILi64EEENS7_ILi96EEEEEELi96ENS_10bfloat16_tEfNS_4arch4Sm80ELb0ELb0ELb0ELb0ELb0ELb0ELb1ELb1EEENS1_21CollectiveEpilogueFwdINS6_IJS8_SA_S9_EEENS6_IJNS7_ILi1EEESI_SI_EEESC_SE_Li128ELb0ELb1ELb1ELb0EEENS1_19SingleTileSchedulerILb0ELb1ELb1ELi128EEEEEEEEEvNT_6ParamsE)
        /*0224*/ 	.word	0x00000000


	//----- nvinfo : EIATTR_MIN_STACK_SIZE
	.align		4
.L_102:
        /*0228*/ 	.byte	0x04, 0x12
        /*022a*/ 	.short	(.L_104 - .L_103)
	.align		4
.L_103:
        /*022c*/ 	.word	index@(_ZN7cutlass13device_kernelIN5flash19enable_sm80_to_sm89INS1_16FlashAttnFwdSm80INS1_25CollectiveMainloopFwdSm80ILi4ELi1ELb0EN4cute5tupleIJNS5_1CILi128EEENS7_ILi48EEENS7_ILi96EEEEEELi96ENS_10bfloat16_tEfNS_4arch4Sm80ELb0ELb0ELb0ELb1ELb0ELb0ELb1ELb1EEENS1_21CollectiveEpilogueFwdINS6_IJS8_SA_S9_EEENS6_IJNS7_ILi1EEESI_SI_EEESC_SE_Li128ELb1ELb1ELb1ELb0EEENS1_36VarlenDynamicPersistentTileSchedulerILi128ELi48ELi128ELi128ELb1ELb1ELb0ELb0ELb1ELb1EEEEEEEEEvNT_6ParamsE)
        /*0230*/ 	.word	0x00000000


	//----- nvinfo : EIATTR_MIN_STACK_SIZE
	.align		4
.L_104:
        /*0234*/ 	.byte	0x04, 0x12
        /*0236*/ 	.short	(.L_106 - .L_105)
	.align		4
.L_105:
        /*0238*/ 	.word	index@(_ZN7cutlass13device_kernelIN5flash19enable_sm80_to_sm89INS1_16FlashAttnFwdSm80INS1_25CollectiveMainloopFwdSm80ILi4ELi1ELb0EN4cute5tupleIJNS5_1CILi128EEENS7_ILi48EEENS7_ILi96EEEEEELi96ENS_10bfloat16_tEfNS_4arch4Sm80ELb0ELb0ELb0ELb1ELb0ELb1ELb1ELb1EEENS1_21CollectiveEpilogueFwdINS6_IJS8_SA_S9_EEENS6_IJNS7_ILi1EEESI_SI_EEESC_SE_Li128ELb1ELb1ELb1ELb0EEENS1_36VarlenDynamicPersistentTileSchedulerILi128ELi48ELi128ELi128ELb1ELb1ELb0ELb0ELb1ELb1EEEEEEEEEvNT_6ParamsE)
        /*023c*/ 	.word	0x00000000


	//----- nvinfo : EIATTR_MIN_STACK_SIZE
	.align		4
.L_106:
        /*0240*/ 	.byte	0x04, 0x12
        /*0242*/ 	.short	(.L_108 - .L_107)
	.align		4
.L_107:
        /*0244*/ 	.word	index@(_ZN7cutlass13device_kernelIN5flash19enable_sm80_to_sm89INS1_16FlashAttnFwdSm80INS1_25CollectiveMainloopFwdSm80ILi4ELi1ELb0EN4cute5tupleIJNS5_1CILi128EEENS7_ILi48EEENS7_ILi96EEEEEELi96ENS_10bfloat16_tEfNS_4arch4Sm80ELb0ELb1ELb0ELb0ELb0ELb0ELb1ELb1EEENS1_21CollectiveEpilogueFwdINS6_IJS8_SA_S9_EEENS6_IJNS7_ILi1EEESI_SI_EEESC_SE_Li128ELb0ELb1ELb1ELb0EEENS1_19SingleTileSchedulerILb0ELb1ELb1ELi128EEEEEEEEEvNT_6ParamsE)
        /*0248*/ 	.word	0x00000000


	//----- nvinfo : EIATTR_MIN_STACK_SIZE
	.align		4
.L_108:
        /*024c*/ 	.byte	0x04, 0x12
        /*024e*/ 	.short	(.L_110 - .L_109)
	.align		4
.L_109:
        /*0250*/ 	.word	index@(_ZN7cutlass13device_kernelIN5flash19enable_sm80_to_sm89INS1_16FlashAttnFwdSm80INS1_25CollectiveMainloopFwdSm80ILi4ELi1ELb0EN4cute5tupleIJNS5_1CILi128EEENS7_ILi48EEENS7_ILi96EEEEEELi96ENS_10bfloat16_tEfNS_4arch4Sm80ELb0ELb1ELb0ELb1ELb0ELb0ELb1ELb1EEENS1_21CollectiveEpilogueFwdINS6_IJS8_SA_S9_EEENS6_IJNS7_ILi1EEESI_SI_EEESC_SE_Li128ELb1ELb1ELb1ELb0EEENS1_36VarlenDynamicPersistentTileSchedulerILi128ELi48ELi128ELi128ELb1ELb1ELb0ELb1ELb0ELb1EEEEEEEEEvNT_6ParamsE)
        /*0254*/ 	.word	0x00000000


	//----- nvinfo : EIATTR_MIN_STACK_SIZE
	.align		4
.L_110:
        /*0258*/ 	.byte	0x04, 0x12
        /*025a*/ 	.short	(.L_112 - .L_111)
	.align		4
.L_111:
        /*025c*/ 	.word	index@(_ZN7cutlass13device_kernelIN5flash19enable_sm80_to_sm89INS1_16FlashAttnFwdSm80INS1_25CollectiveMainloopFwdSm80ILi4ELi1ELb0EN4cute5tupleIJNS5_1CILi128EEENS7_ILi48EEENS7_ILi96EEEEEELi96ENS_10bfloat16_tEfNS_4arch4Sm80ELb0ELb1ELb0ELb1ELb0ELb1ELb1ELb1EEENS1_21CollectiveEpilogueFwdINS6_IJS8_SA_S9_EEENS6_IJNS7_ILi1EEESI_SI_EEESC_SE_Li128ELb1ELb1ELb1ELb0EEENS1_36VarlenDynamicPersistentTileSchedulerILi128ELi48ELi128ELi128ELb1ELb1ELb0ELb1ELb0ELb1EEEEEEEEEvNT_6ParamsE)
        /*0260*/ 	.word	0x00000000


	//----- nvinfo : EIATTR_MIN_STACK_SIZE
	.align		4
.L_112:
        /*0264*/ 	.byte	0x04, 0x12
        /*0266*/ 	.short	(.L_114 - .L_113)
	.align		4
.L_113:
        /*0268*/ 	.word	index@(_ZN7cutlass13device_kernelIN5flash19enable_sm80_to_sm89INS1_16FlashAttnFwdSm80INS1_25CollectiveMainloopFwdSm80ILi4ELi1ELb0EN4cute5tupleIJNS5_1CILi128EEENS7_ILi64EEENS7_ILi96EEEEEELi96ENS_10bfloat16_tEfNS_4arch4Sm80ELb1ELb0ELb0ELb0ELb0ELb0ELb1ELb1EEENS1_21CollectiveEpilogueFwdINS6_IJS8_SA_S9_EEENS6_IJNS7_ILi1EEESI_SI_EEESC_SE_Li128ELb0ELb1ELb1ELb0EEENS1_30DynamicPersistentTileSchedulerILi128ELi128ELb1ELb1ELb0EEEEEEEEEvNT_6ParamsE)
        /*026c*/ 	.word	0x00000000


	//----- nvinfo : EIATTR_MIN_STACK_SIZE
	.align		4
.L_114:
        /*0270*/ 	.byte	0x04, 0x12
        /*0272*/ 	.short	(.L_116 - .L_115)
	.align		4
.L_115:
        /*0274*/ 	.word	index@(_ZN7cutlass13device_kernelIN5flash19enable_sm80_to_sm89INS1_16FlashAttnFwdSm80INS1_25CollectiveMainloopFwdSm80ILi4ELi1ELb0EN4cute5tupleIJNS5_1CILi128EEENS7_ILi48EEENS7_ILi96EEEEEELi96ENS_10bfloat16_tEfNS_4arch4Sm80ELb1ELb0ELb0ELb1ELb0ELb0ELb1ELb1EEENS1_21CollectiveEpilogueFwdINS6_IJS8_SA_S9_EEENS6_IJNS7_ILi1EEESI_SI_EEESC_SE_Li128ELb1ELb1ELb1ELb0EEENS1_36VarlenDynamicPersistentTileSchedulerILi128ELi48ELi128ELi128ELb1ELb1ELb0ELb1ELb1ELb1EEEEEEEEEvNT_6ParamsE)
        /*0278*/ 	.word	0x00000000


	//----- nvinfo : EIATTR_MIN_STACK_SIZE
	.align		4
.L_116:
        /*027c*/ 	.byte	0x04, 0x12
        /*027e*/ 	.short	(.L_118 - .L_117)
	.align		4
.L_117:
        /*0280*/ 	.word	index@(_ZN7cutlass13device_kernelIN5flash19enable_sm80_to_sm89INS1_16FlashAttnFwdSm80INS1_25CollectiveMainloopFwdSm80ILi4ELi1ELb0EN4cute5tupleIJNS5_1CILi128EEENS7_ILi48EEENS7_ILi96EEEEEELi96ENS_10bfloat16_tEfNS_4arch4Sm80ELb1ELb0ELb0ELb1ELb0ELb1ELb1ELb1EEENS1_21CollectiveEpilogueFwdINS6_IJS8_SA_S9_EEENS6_IJNS7_ILi1EEESI_SI_EEESC_SE_Li128ELb1ELb1ELb1ELb0EEENS1_36VarlenDynamicPersistentTileSchedulerILi128ELi48ELi128ELi128ELb1ELb1ELb0ELb1ELb1ELb1EEEEEEEEEvNT_6ParamsE)
        /*0284*/ 	.word	0x00000000
.L_118:


//--------------------- .nv.compat                --------------------------
	.section	.nv.compat,"",@"SHT_CUDA_COMPAT_INFO"
	.align	4
        /*0000*/ 	.byte	0x02, 0x09, 0x01, 0x00, 0x02, 0x02, 0x01, 0x00, 0x02, 0x05, 0x05, 0x00, 0x03, 0x07, 0x01, 0x01
        /*0010*/ 	.byte	0x02, 0x03, 0x00, 0x00, 0x02, 0x06, 0x01, 0x00, 0x04, 0x0b, 0x08, 0x00, 0x09, 0x00, 0x00, 0x00
        /*0020*/ 	.byte	0x00, 0x00, 0x00, 0x00


//--------------------- .nv.info._ZN7cutlass13device_kernelIN5flash19enable_sm80_to_sm89INS1_16FlashAttnFwdSm80INS1_25CollectiveMainloopFwdSm80ILi4ELi1ELb0EN4cute5tupleIJNS5_1CILi128EEENS7_ILi64EEENS7_ILi96EEEEEELi96ENS_10bfloat16_tEfNS_4arch4Sm80ELb0ELb0ELb1ELb0ELb0ELb0ELb1ELb1EEENS1_21CollectiveEpilogueFwdINS6_IJS8_SA_S9_EEENS6_IJNS7_ILi1EEESI_SI_EEESC_SE_Li128ELb0ELb1ELb1ELb0EEENS1_19SingleTileSchedulerILb0ELb1ELb1ELi128EEEEEEEEEvNT_6ParamsE --------------------------
	.section	.nv.info._ZN7cutlass13device_kernelIN5flash19enable_sm80_to_sm89INS1_16FlashAttnFwdSm80INS1_25CollectiveMainloopFwdSm80ILi4ELi1ELb0EN4cute5tupleIJNS5_1CILi128EEENS7_ILi64EEENS7_ILi96EEEEEELi96ENS_10bfloat16_tEfNS_4arch4Sm80ELb0ELb0ELb1ELb0ELb0ELb0ELb1ELb1EEENS1_21CollectiveEpilogueFwdINS6_IJS8_SA_S9_EEENS6_IJNS7_ILi1EEESI_SI_EEESC_SE_Li128ELb0ELb1ELb1ELb0EEENS1_19SingleTileSchedulerILb0ELb1ELb1ELi128EEEEEEEEEvNT_6ParamsE,"",@"SHT_CUDA_INFO"
	.sectionflags	@""
	.align	4


	//----- nvinfo : EIATTR_CUDA_API_VERSION
	.align		4
        /*0000*/ 	.byte	0x04, 0x37
        /*0002*/ 	.short	(.L_120 - .L_119)
.L_119:
        /*0004*/ 	.word	0x00000082


	//----- nvinfo : EIATTR_KPARAM_INFO
	.align		4
.L_120:
        /*0008*/ 	.byte	0x04, 0x17
        /*000a*/ 	.short	(.L_122 - .L_121)
.L_121:
        /*000c*/ 	.word	0x00000000
        /*0010*/ 	.short	0x0000
        /*0012*/ 	.short	0x0000
        /*0014*/ 	.byte	0x00, 0xf0, 0x61, 0x10


	//----- nvinfo : EIATTR_SPARSE_MMA_MASK
	.align		4
.L_122:
        /*0018*/ 	.byte	0x03, 0x50
        /*001a*/ 	.short	0x0000


	//----- nvinfo : EIATTR_MAXREG_COUNT
	.align		4
        /*001c*/ 	.byte	0x03, 0x1b
        /*001e*/ 	.short	0x00ff


	//----- nvinfo : EIATTR_MERCURY_ISA_VERSION
	.align		4
        /*0020*/ 	.byte	0x03, 0x5f
        /*0022*/ 	.short	0x0101


	//----- nvinfo : EIATTR_VRC_CTA_INIT_COUNT
	.align		4
        /*0024*/ 	.byte	0x02, 0x4a
	.zero		1
	.zero		1


	//----- nvinfo : EIATTR_EXIT_INSTR_OFFSETS
	.align		4
        /*0028*/ 	.byte	0x04, 0x1c
        /*002a*/ 	.short	(.L_124 - .L_123)


	//   ....[0]....
.L_123:
        /*002c*/ 	.word	0x00000010


	//----- nvinfo : EIATTR_MAX_THREADS
	.align		4
.L_124:
        /*0030*/ 	.byte	0x04, 0x05
        /*0032*/ 	.short	(.L_126 - .L_125)
.L_125:
        /*0034*/ 	.word	0x00000080
        /*0038*/ 	.word	0x00000001
        /*003c*/ 	.word	0x00000001


	//----- nvinfo : EIATTR_CBANK_PARAM_SIZE
	.align		4
.L_126:
        /*0040*/ 	.byte	0x03, 0x19
        /*0042*/ 	.short	0x0418


	//----- nvinfo : EIATTR_PARAM_CBANK
	.align		4
        /*0044*/ 	.byte	0x04, 0x0a
        /*0046*/ 	.short	(.L_128 - .L_127)
	.align		4
.L_127:
        /*0048*/ 	.word	index@(.nv.constant0._ZN7cutlass13device_kernelIN5flash19enable_sm80_to_sm89INS1_16FlashAttnFwdSm80INS1_25CollectiveMainloopFwdSm80ILi4ELi1ELb0EN4cute5tupleIJNS5_1CILi128EEENS7_ILi64EEENS7_ILi96EEEEEELi96ENS_10bfloat16_tEfNS_4arch4Sm80ELb0ELb0ELb1ELb0ELb0ELb0ELb1ELb1EEENS1_21CollectiveEpilogueFwdINS6_IJS8_SA_S9_EEENS6_IJNS7_ILi1EEESI_SI_EEESC_SE_Li128ELb0ELb1ELb1ELb0EEENS1_19SingleTileSchedulerILb0ELb1ELb1ELi128EEEEEEEEEvNT_6ParamsE)
        /*004c*/ 	.short	0x0380
        /*004e*/ 	.short	0x0418


	//----- nvinfo : EIATTR_SW_WAR
	.align		4
.L_128:
        /*0050*/ 	.byte	0x04, 0x36
        /*0052*/ 	.short	(.L_130 - .L_129)
.L_129:
        /*0054*/ 	.word	0x00000008
.L_130:


//--------------------- .nv.info._ZN7cutlass13device_kernelIN5flash19enable_sm80_to_sm89INS1_16FlashAttnFwdSm80INS1_25CollectiveMainloopFwdSm80ILi4ELi1ELb0EN4cute5tupleIJNS5_1CILi128EEENS7_ILi48EEENS7_ILi96EEEEEELi96ENS_10bfloat16_tEfNS_4arch4Sm80ELb0ELb0ELb1ELb1ELb0ELb0ELb1ELb1EEENS1_21CollectiveEpilogueFwdINS6_IJS8_SA_S9_EEENS6_IJNS7_ILi1EEESI_SI_EEESC_SE_Li128ELb1ELb1ELb1ELb0EEENS1_36VarlenDynamicPersistentTileSchedulerILi128ELi48ELi128ELi128ELb1ELb1ELb0ELb0ELb1ELb1EEEEEEEEEvNT_6ParamsE --------------------------
	.section	.nv.info._ZN7cutlass13device_kernelIN5flash19enable_sm80_to_sm89INS1_16FlashAttnFwdSm80INS1_25CollectiveMainloopFwdSm80ILi4ELi1ELb0EN4cute5tupleIJNS5_1CILi128EEENS7_ILi48EEENS7_ILi96EEEEEELi96ENS_10bfloat16_tEfNS_4arch4Sm80ELb0ELb0ELb1ELb1ELb0ELb0ELb1ELb1EEENS1_21CollectiveEpilogueFwdINS6_IJS8_SA_S9_EEENS6_IJNS7_ILi1EEESI_SI_EEESC_SE_Li128ELb1ELb1ELb1ELb0EEENS1_36VarlenDynamicPersistentTileSchedulerILi128ELi48ELi128ELi128ELb1ELb1ELb0ELb0ELb1ELb1EEEEEEEEEvNT_6ParamsE,"",@"SHT_CUDA_INFO"
	.sectionflags	@""
	.align	4


	//----- nvinfo : EIATTR_CUDA_API_VERSION
	.align		4
        /*0000*/ 	.byte	0x04, 0x37
        /*0002*/ 	.short	(.L_132 - .L_131)
.L_131:
        /*0004*/ 	.word	0x00000082


	//----- nvinfo : EIATTR_KPARAM_INFO
	.align		4
.L_132:
        /*0008*/ 	.byte	0x04, 0x17
        /*000a*/ 	.short	(.L_134 - .L_133)
.L_133:
        /*000c*/ 	.word	0x00000000
        /*0010*/ 	.short	0x0000
        /*0012*/ 	.short	0x0000
        /*0014*/ 	.byte	0x00, 0xf0, 0xe1, 0x10


	//----- nvinfo : EIATTR_SPARSE_MMA_MASK
	.align		4
.L_134:
        /*0018*/ 	.byte	0x03, 0x50
        /*001a*/ 	.short	0x0000


	//----- nvinfo : EIATTR_MAXREG_COUNT
	.align		4
        /*001c*/ 	.byte	0x03, 0x1b
        /*001e*/ 	.short	0x00ff


	//----- nvinfo : EIATTR_MERCURY_ISA_VERSION
	.align		4
        /*0020*/ 	.byte	0x03, 0x5f
        /*0022*/ 	.short	0x0101


	//----- nvinfo : EIATTR_VRC_CTA_INIT_COUNT
	.align		4
        /*0024*/ 	.byte	0x02, 0x4a
	.zero		1
	.zero		1


	//----- nvinfo : EIATTR_EXIT_INSTR_OFFSETS
	.align		4
        /*0028*/ 	.byte	0x04, 0x1c
        /*002a*/ 	.short	(.L_136 - .L_135)


	//   ....[0]....
.L_135:
        /*002c*/ 	.word	0x00000010


	//----- nvinfo : EIATTR_MAX_THREADS
	.align		4
.L_136:
        /*0030*/ 	.byte	0x04, 0x05
        /*0032*/ 	.short	(.L_138 - .L_137)
.L_137:
        /*0034*/ 	.word	0x00000080
        /*0038*/ 	.word	0x00000001
        /*003c*/ 	.word	0x00000001


	//----- nvinfo : EIATTR_CBANK_PARAM_SIZE
	.align		4
.L_138:
        /*0040*/ 	.byte	0x03, 0x19
        /*0042*/ 	.short	0x0438


	//----- nvinfo : EIATTR_PARAM_CBANK
	.align		4
        /*0044*/ 	.byte	0x04, 0x0a
        /*0046*/ 	.short	(.L_140 - .L_139)
	.align		4
.L_139:
        /*0048*/ 	.word	index@(.nv.constant0._ZN7cutlass13device_kernelIN5flash19enable_sm80_to_sm89INS1_16FlashAttnFwdSm80INS1_25CollectiveMainloopFwdSm80ILi4ELi1ELb0EN4cute5tupleIJNS5_1CILi128EEENS7_ILi48EEENS7_ILi96EEEEEELi96ENS_10bfloat16_tEfNS_4arch4Sm80ELb0ELb0ELb1ELb1ELb0ELb0ELb1ELb1EEENS1_21CollectiveEpilogueFwdINS6_IJS8_SA_S9_EEENS6_IJNS7_ILi1EEESI_SI_EEESC_SE_Li128ELb1ELb1ELb1ELb0EEENS1_36VarlenDynamicPersistentTileSchedulerILi128ELi48ELi128ELi128ELb1ELb1ELb0ELb0ELb1ELb1EEEEEEEEEvNT_6ParamsE)
        /*004c*/ 	.short	0x0380
        /*004e*/ 	.short	0x0438


	//----- nvinfo : EIATTR_SW_WAR
	.align		4
.L_140:
        /*0050*/ 	.byte	0x04, 0x36
        /*0052*/ 	.short	(.L_142 - .L_141)
.L_141:
        /*0054*/ 	.word	0x00000008
.L_142:


//--------------------- .nv.info._ZN7cutlass13device_kernelIN5flash19enable_sm80_to_sm89INS1_16FlashAttnFwdSm80INS1_25CollectiveMainloopFwdSm80ILi4ELi1ELb0EN4cute5tupleIJNS5_1CILi128EEENS7_ILi48EEENS7_ILi96EEEEEELi96ENS_10bfloat16_tEfNS_4arch4Sm80ELb0ELb0ELb1ELb1ELb0ELb1ELb1ELb1EEENS1_21CollectiveEpilogueFwdINS6_IJS8_SA_S9_EEENS6_IJNS7_ILi1EEESI_SI_EEESC_SE_Li128ELb1ELb1ELb1ELb0EEENS1_36VarlenDynamicPersistentTileSchedulerILi128ELi48ELi128ELi128ELb1ELb1ELb0ELb0ELb1ELb1EEEEEEEEEvNT_6ParamsE --------------------------
	.section	.nv.info._ZN7cutlass13device_kernelIN5flash19enable_sm80_to_sm89INS1_16FlashAttnFwdSm80INS1_25CollectiveMainloopFwdSm80ILi4ELi1ELb0EN4cute5tupleIJNS5_1CILi128EEENS7_ILi48EEENS7_ILi96EEEEEELi96ENS_10bfloat16_tEfNS_4arch4Sm80ELb0ELb0ELb1ELb1ELb0ELb1ELb1ELb1EEENS1_21CollectiveEpilogueFwdINS6_IJS8_SA_S9_EEENS6_IJNS7_ILi1EEESI_SI_EEESC_SE_Li128ELb1ELb1ELb1ELb0EEENS1_36VarlenDynamicPersistentTileSchedulerILi128ELi48ELi128ELi128ELb1ELb1ELb0ELb0ELb1ELb1EEEEEEEEEvNT_6ParamsE,"",@"SHT_CUDA_INFO"
	.sectionflags	@""
	.align	4


	//----- nvinfo : EIATTR_CUDA_API_VERSION
	.align		4
        /*0000*/ 	.byte	0x04, 0x37
        /*0002*/ 	.short	(.L_144 - .L_143)
.L_143:
        /*0004*/ 	.word	0x00000082


	//----- nvinfo : EIATTR_KPARAM_INFO
	.align		4
.L_144:
        /*0008*/ 	.byte	0x04, 0x17
        /*000a*/ 	.short	(.L_146 - .L_145)
.L_145:
        /*000c*/ 	.word	0x00000000
        /*0010*/ 	.short	0x0000
        /*0012*/ 	.short	0x0000
        /*0014*/ 	.byte	0x00, 0xf0, 0xe1, 0x10


	//----- nvinfo : EIATTR_SPARSE_MMA_MASK
	.align		4
.L_146:
        /*0018*/ 	.byte	0x03, 0x50
        /*001a*/ 	.short	0x0000


	//----- nvinfo : EIATTR_MAXREG_COUNT
	.align		4
        /*001c*/ 	.byte	0x03, 0x1b
        /*001e*/ 	.short	0x00ff


	//----- nvinfo : EIATTR_MERCURY_ISA_VERSION
	.align		4
        /*0020*/ 	.byte	0x03, 0x5f
        /*0022*/ 	.short	0x0101


	//----- nvinfo : EIATTR_VRC_CTA_INIT_COUNT
	.align		4
        /*0024*/ 	.byte	0x02, 0x4a
	.zero		1
	.zero		1


	//----- nvinfo : EIATTR_EXIT_INSTR_OFFSETS
	.align		4
        /*0028*/ 	.byte	0x04, 0x1c
        /*002a*/ 	.short	(.L_148 - .L_147)


	//   ....[0]....
.L_147:
        /*002c*/ 	.word	0x00000010


	//----- nvinfo : EIATTR_MAX_THREADS
	.align		4
.L_148:
        /*0030*/ 	.byte	0x04, 0x05
        /*0032*/ 	.short	(.L_150 - .L_149)
.L_149:
        /*0034*/ 	.word	0x00000080
        /*0038*/ 	.word	0x00000001
        /*003c*/ 	.word	0x00000001


	//----- nvinfo : EIATTR_CBANK_PARAM_SIZE
	.align		4
.L_150:
        /*0040*/ 	.byte	0x03, 0x19
        /*0042*/ 	.short	0x0438


	//----- nvinfo : EIATTR_PARAM_CBANK
	.align		4
        /*0044*/ 	.byte	0x04, 0x0a
        /*0046*/ 	.short	(.L_152 - .L_151)
	.align		4
.L_151:
        /*0048*/ 	.word	index@(.nv.constant0._ZN7cutlass13device_kernelIN5flash19enable_sm80_to_sm89INS1_16FlashAttnFwdSm80INS1_25CollectiveMainloopFwdSm80ILi4ELi1ELb0EN4cute5tupleIJNS5_1CILi128EEENS7_ILi48EEENS7_ILi96EEEEEELi96ENS_10bfloat16_tEfNS_4arch4Sm80ELb0ELb0ELb1ELb1ELb0ELb1ELb1ELb1EEENS1_21CollectiveEpilogueFwdINS6_IJS8_SA_S9_EEENS6_IJNS7_ILi1EEESI_SI_EEESC_SE_Li128ELb1ELb1ELb1ELb0EEENS1_36VarlenDynamicPersistentTileSchedulerILi128ELi48ELi128ELi128ELb1ELb1ELb0ELb0ELb1ELb1EEEEEEEEEvNT_6ParamsE)
        /*004c*/ 	.short	0x0380
        /*004e*/ 	.short	0x0438


	//----- nvinfo : EIATTR_SW_WAR
	.align		4
.L_152:
        /*0050*/ 	.byte	0x04, 0x36
        /*0052*/ 	.short	(.L_154 - .L_153)
.L_153:
        /*0054*/ 	.word	0x00000008
.L_154:


//--------------------- .nv.info._ZN7cutlass13device_kernelIN5flash19enable_sm80_to_sm89INS1_16FlashAttnFwdSm80INS1_25CollectiveMainloopFwdSm80ILi4ELi1ELb0EN4cute5tupleIJNS5_1CILi128EEENS7_ILi48EEENS7_ILi96EEEEEELi96ENS_10bfloat16_tEfNS_4arch4Sm80ELb0ELb1ELb1ELb0ELb0ELb0ELb1ELb1EEENS1_21CollectiveEpilogueFwdINS6_IJS8_SA_S9_EEENS6_IJNS7_ILi1EEESI_SI_EEESC_SE_Li128ELb0ELb1ELb1ELb0EEENS1_19SingleTileSchedulerILb0ELb1ELb1ELi128EEEEEEEEEvNT_6ParamsE --------------------------
	.section	.nv.info._ZN7cutlass13device_kernelIN5flash19enable_sm80_to_sm89INS1_16FlashAttnFwdSm80INS1_25CollectiveMainloopFwdSm80ILi4ELi1ELb0EN4cute5tupleIJNS5_1CILi128EEENS7_ILi48EEENS7_ILi96EEEEEELi96ENS_10bfloat16_tEfNS_4arch4Sm80ELb0ELb1ELb1ELb0ELb0ELb0ELb1ELb1EEENS1_21CollectiveEpilogueFwdINS6_IJS8_SA_S9_EEENS6_IJNS7_ILi1EEESI_SI_EEESC_SE_Li128ELb0ELb1ELb1ELb0EEENS1_19SingleTileSchedulerILb0ELb1ELb1ELi128EEEEEEEEEvNT_6ParamsE,"",@"SHT_CUDA_INFO"
	.sectionflags	@""
	.align	4


	//----- nvinfo : EIATTR_CUDA_API_VERSION
	.align		4
        /*0000*/ 	.byte	0x04, 0x37
        /*0002*/ 	.short	(.L_156 - .L_155)
.L_155:
        /*0004*/ 	.word	0x00000082


	//----- nvinfo : EIATTR_KPARAM_INFO
	.align		4
.L_156:
        /*0008*/ 	.byte	0x04, 0x17
        /*000a*/ 	.short	(.L_158 - .L_157)
.L_157:
        /*000c*/ 	.word	0x00000000
        /*0010*/ 	.short	0x0000
        /*0012*/ 	.short	0x0000
        /*0014*/ 	.byte	0x00, 0xf0, 0x61, 0x10


	//----- nvinfo : EIATTR_SPARSE_MMA_MASK
	.align		4
.L_158:
        /*0018*/ 	.byte	0x03, 0x50
        /*001a*/ 	.short	0x0000


	//----- nvinfo : EIATTR_MAXREG_COUNT
	.align		4
        /*001c*/ 	.byte	0x03, 0x1b
        /*001e*/ 	.short	0x00ff


	//----- nvinfo : EIATTR_MERCURY_ISA_VERSION
	.align		4
        /*0020*/ 	.byte	0x03, 0x5f
        /*0022*/ 	.short	0x0101


	//----- nvinfo : EIATTR_VRC_CTA_INIT_COUNT
	.align		4
        /*0024*/ 	.byte	0x02, 0x4a
	.zero		1
	.zero		1


	//----- nvinfo : EIATTR_EXIT_INSTR_OFFSETS
	.align		4
        /*0028*/ 	.byte	0x04, 0x1c
        /*002a*/ 	.short	(.L_160 - .L_159)


	//   ....[0]....
.L_159:
        /*002c*/ 	.word	0x00000010


	//----- nvinfo : EIATTR_MAX_THREADS
	.align		4
.L_160:
        /*0030*/ 	.byte	0x04, 0x05
        /*0032*/ 	.short	(.L_162 - .L_161)
.L_161:
        /*0034*/ 	.word	0x00000080
        /*0038*/ 	.word	0x00000001
        /*003c*/ 	.word	0x00000001


	//----- nvinfo : EIATTR_CBANK_PARAM_SIZE
	.align		4
.L_162:
        /*0040*/ 	.byte	0x03, 0x19
        /*0042*/ 	.short	0x0418


	//----- nvinfo : EIATTR_PARAM_CBANK
	.align		4
        /*0044*/ 	.byte	0x04, 0x0a
        /*0046*/ 	.short	(.L_164 - .L_163)
	.align		4
.L_163:
        /*0048*/ 	.word	index@(.nv.constant0._ZN7cutlass13device_kernelIN5flash19enable_sm80_to_sm89INS1_16FlashAttnFwdSm80INS1_25CollectiveMainloopFwdSm80ILi4ELi1ELb0EN4cute5tupleIJNS5_1CILi128EEENS7_ILi48EEENS7_ILi96EEEEEELi96ENS_10bfloat16_tEfNS_4arch4Sm80ELb0ELb1ELb1ELb0ELb0ELb0ELb1ELb1EEENS1_21CollectiveEpilogueFwdINS6_IJS8_SA_S9_EEENS6_IJNS7_ILi1EEESI_SI_EEESC_SE_Li128ELb0ELb1ELb1ELb0EEENS1_19SingleTileSchedulerILb0ELb1ELb1ELi128EEEEEEEEEvNT_6ParamsE)
        /*004c*/ 	.short	0x0380
        /*004e*/ 	.short	0x0418


	//----- nvinfo : EIATTR_SW_WAR
	.align		4
.L_164:
        /*0050*/ 	.byte	0x04, 0x36
        /*0052*/ 	.short	(.L_166 - .L_165)
.L_165:
        /*0054*/ 	.word	0x00000008
.L_166:


//--------------------- .nv.info._ZN7cutlass13device_kernelIN5flash19enable_sm80_to_sm89INS1_16FlashAttnFwdSm80INS1_25CollectiveMainloopFwdSm80ILi4ELi1ELb0EN4cute5tupleIJNS5_1CILi128EEENS7_ILi48EEENS7_ILi96EEEEEELi96ENS_10bfloat16_tEfNS_4arch4Sm80ELb0ELb1ELb1ELb1ELb0ELb0ELb1ELb1EEENS1_21CollectiveEpilogueFwdINS6_IJS8_SA_S9_EEENS6_IJNS7_ILi1EEESI_SI_EEESC_SE_Li128ELb1ELb1ELb1ELb0EEENS1_36VarlenDynamicPersistentTileSchedulerILi128ELi48ELi128ELi128ELb1ELb1ELb0ELb1ELb0ELb1EEEEEEEEEvNT_6ParamsE --------------------------
	.section	.nv.info._ZN7cutlass13device_kernelIN5flash19enable_sm80_to_sm89INS1_16FlashAttnFwdSm80INS1_25CollectiveMainloopFwdSm80ILi4ELi1ELb0EN4cute5tupleIJNS5_1CILi128EEENS7_ILi48EEENS7_ILi96EEEEEELi96ENS_10bfloat16_tEfNS_4arch4Sm80ELb0ELb1ELb1ELb1ELb0ELb0ELb1ELb1EEENS1_21CollectiveEpilogueFwdINS6_IJS8_SA_S9_EEENS6_IJNS7_ILi1EEESI_SI_EEESC_SE_Li128ELb1ELb1ELb1ELb0EEENS1_36VarlenDynamicPersistentTileSchedulerILi128ELi48ELi128ELi128ELb1ELb1ELb0ELb1ELb0ELb1EEEEEEEEEvNT_6ParamsE,"",@"SHT_CUDA_INFO"
	.sectionflags	@""
	.align	4


	//----- nvinfo : EIATTR_CUDA_API_VERSION
	.align		4
        /*0000*/ 	.byte	0x04, 0x37
        /*0002*/ 	.short	(.L_168 - .L_167)
.L_167:
        /*0004*/ 	.word	0x00000082


	//----- nvinfo : EIATTR_KPARAM_INFO
	.align		4
.L_168:
        /*0008*/ 	.byte	0x04, 0x17
        /*000a*/ 	.short	(.L_170 - .L_169)
.L_169:
        /*000c*/ 	.word	0x00000000
        /*0010*/ 	.short	0x0000
        /*0012*/ 	.short	0x0000
        /*0014*/ 	.byte	0x00, 0xf0, 0xe1, 0x10


	//----- nvinfo : EIATTR_SPARSE_MMA_MASK
	.align		4
.L_170:
        /*0018*/ 	.byte	0x03, 0x50
        /*001a*/ 	.short	0x0000


	//----- nvinfo : EIATTR_MAXREG_COUNT
	.align		4
        /*001c*/ 	.byte	0x03, 0x1b
        /*001e*/ 	.short	0x00ff


	//----- nvinfo : EIATTR_MERCURY_ISA_VERSION
	.align		4
        /*0020*/ 	.byte	0x03, 0x5f
        /*0022*/ 	.short	0x0101


	//----- nvinfo : EIATTR_VRC_CTA_INIT_COUNT
	.align		4
        /*0024*/ 	.byte	0x02, 0x4a
	.zero		1
	.zero		1


	//----- nvinfo : EIATTR_EXIT_INSTR_OFFSETS
	.align		4
        /*0028*/ 	.byte	0x04, 0x1c
        /*002a*/ 	.short	(.L_172 - .L_171)


	//   ....[0]....
.L_171:
        /*002c*/ 	.word	0x00000010


	//----- nvinfo : EIATTR_MAX_THREADS
	.align		4
.L_172:
        /*0030*/ 	.byte	0x04, 0x05
        /*0032*/ 	.short	(.L_174 - .L_173)
.L_173:
        /*0034*/ 	.word	0x00000080
        /*0038*/ 	.word	0x00000001
        /*003c*/ 	.word	0x00000001


	//----- nvinfo : EIATTR_CBANK_PARAM_SIZE
	.align		4
.L_174:
        /*0040*/ 	.byte	0x03, 0x19
        /*0042*/ 	.short	0x0438


	//----- nvinfo : EIATTR_PARAM_CBANK
	.align		4
        /*0044*/ 	.byte	0x04, 0x0a
        /*0046*/ 	.short	(.L_176 - .L_175)
	.align		4
.L_175:
        /*0048*/ 	.word	index@(.nv.constant0._ZN7cutlass13device_kernelIN5flash19enable_sm80_to_sm89INS1_16FlashAttnFwdSm80INS1_25CollectiveMainloopFwdSm80ILi4ELi1ELb0EN4cute5tupleIJNS5_1CILi128EEENS7_ILi48EEENS7_ILi96EEEEEELi96ENS_10bfloat16_tEfNS_4arch4Sm80ELb0ELb1ELb1ELb1ELb0ELb0ELb1ELb1EEENS1_21CollectiveEpilogueFwdINS6_IJS8_SA_S9_EEENS6_IJNS7_ILi1EEESI_SI_EEESC_SE_Li128ELb1ELb1ELb1ELb0EEENS1_36VarlenDynamicPersistentTileSchedulerILi128ELi48ELi128ELi128ELb1ELb1ELb0ELb1ELb0ELb1EEEEEEEEEvNT_6ParamsE)
        /*004c*/ 	.short	0x0380
        /*004e*/ 	.short	0x0438


	//----- nvinfo : EIATTR_SW_WAR
	.align		4
.L_176:
        /*0050*/ 	.byte	0x04, 0x36
        /*0052*/ 	.short	(.L_178 - .L_177)
.L_177:
        /*0054*/ 	.word	0x00000008
.L_178:


//--------------------- .nv.info._ZN7cutlass13device_kernelIN5flash19enable_sm80_to_sm89INS1_16FlashAttnFwdSm80INS1_25CollectiveMainloopFwdSm80ILi4ELi1ELb0EN4cute5tupleIJNS5_1CILi128EEENS7_ILi48EEENS7_ILi96EEEEEELi96ENS_10bfloat16_tEfNS_4arch4Sm80ELb0ELb1ELb1ELb1ELb0ELb1ELb1ELb1EEENS1_21CollectiveEpilogueFwdINS6_IJS8_SA_S9_EEENS6_IJNS7_ILi1EEESI_SI_EEESC_SE_Li128ELb1ELb1ELb1ELb0EEENS1_36VarlenDynamicPersistentTileSchedulerILi128ELi48ELi128ELi128ELb1ELb1ELb0ELb1ELb0ELb1EEEEEEEEEvNT_6ParamsE --------------------------
	.section	.nv.info._ZN7cutlass13device_kernelIN5flash19enable_sm80_to_sm89INS1_16FlashAttnFwdSm80INS1_25CollectiveMainloopFwdSm80ILi4ELi1ELb0EN4cute5tupleIJNS5_1CILi128EEENS7_ILi48EEENS7_ILi96EEEEEELi96ENS_10bfloat16_tEfNS_4arch4Sm80ELb0ELb1ELb1ELb1ELb0ELb1ELb1ELb1EEENS1_21CollectiveEpilogueFwdINS6_IJS8_SA_S9_EEENS6_IJNS7_ILi1EEESI_SI_EEESC_SE_Li128ELb1ELb1ELb1ELb0EEENS1_36VarlenDynamicPersistentTileSchedulerILi128ELi48ELi128ELi128ELb1ELb1ELb0ELb1ELb0ELb1EEEEEEEEEvNT_6ParamsE,"",@"SHT_CUDA_INFO"
	.sectionflags	@""
	.align	4


	//----- nvinfo : EIATTR_CUDA_API_VERSION
	.align		4
        /*0000*/ 	.byte	0x04, 0x37
        /*0002*/ 	.short	(.L_180 - .L_179)
.L_179:
        /*0004*/ 	.word	0x00000082


	//----- nvinfo : EIATTR_KPARAM_INFO
	.align		4
.L_180:
        /*0008*/ 	.byte	0x04, 0x17
        /*000a*/ 	.short	(.L_182 - .L_181)
.L_181:
        /*000c*/ 	.word	0x00000000
        /*0010*/ 	.short	0x0000
        /*0012*/ 	.short	0x0000
        /*0014*/ 	.byte	0x00, 0xf0, 0xe1, 0x10


	//----- nvinfo : EIATTR_SPARSE_MMA_MASK
	.align		4
.L_182:
        /*0018*/ 	.byte	0x03, 0x50
        /*001a*/ 	.short	0x0000


	//----- nvinfo : EIATTR_MAXREG_COUNT
	.align		4
        /*001c*/ 	.byte	0x03, 0x1b
        /*001e*/ 	.short	0x00ff


	//----- nvinfo : EIATTR_MERCURY_ISA_VERSION
	.align		4
        /*0020*/ 	.byte	0x03, 0x5f
        /*0022*/ 	.short	0x0101


	//----- nvinfo : EIATTR_VRC_CTA_INIT_COUNT
	.align		4
        /*0024*/ 	.byte	0x02, 0x4a
	.zero		1
	.zero		1


	//----- nvinfo : EIATTR_EXIT_INSTR_OFFSETS
	.align		4
        /*0028*/ 	.byte	0x04, 0x1c
        /*002a*/ 	.short	(.L_184 - .L_183)


	//   ....[0]....
.L_183:
        /*002c*/ 	.word	0x00000010


	//----- nvinfo : EIATTR_MAX_THREADS
	.align		4
.L_184:
        /*0030*/ 	.byte	0x04, 0x05
        /*0032*/ 	.short	(.L_186 - .L_185)
.L_185:
        /*0034*/ 	.word	0x00000080
        /*0038*/ 	.word	0x00000001
        /*003c*/ 	.word	0x00000001


	//----- nvinfo : EIATTR_CBANK_PARAM_SIZE
	.align		4
.L_186:
        /*0040*/ 	.byte	0x03, 0x19
        /*0042*/ 	.short	0x0438


	//----- nvinfo : EIATTR_PARAM_CBANK
	.align		4
        /*0044*/ 	.byte	0x04, 0x0a
        /*0046*/ 	.short	(.L_188 - .L_187)
	.align		4
.L_187:
        /*0048*/ 	.word	index@(.nv.constant0._ZN7cutlass13device_kernelIN5flash19enable_sm80_to_sm89INS1_16FlashAttnFwdSm80INS1_25CollectiveMainloopFwdSm80ILi4ELi1ELb0EN4cute5tupleIJNS5_1CILi128EEENS7_ILi48EEENS7_ILi96EEEEEELi96ENS_10bfloat16_tEfNS_4arch4Sm80ELb0ELb1ELb1ELb1ELb0ELb1ELb1ELb1EEENS1_21CollectiveEpilogueFwdINS6_IJS8_SA_S9_EEENS6_IJNS7_ILi1EEESI_SI_EEESC_SE_Li128ELb1ELb1ELb1ELb0EEENS1_36VarlenDynamicPersistentTileSchedulerILi128ELi48ELi128ELi128ELb1ELb1ELb0ELb1ELb0ELb1EEEEEEEEEvNT_6ParamsE)
        /*004c*/ 	.short	0x0380
        /*004e*/ 	.short	0x0438


	//----- nvinfo : EIATTR_SW_WAR
	.align		4
.L_188:
        /*0050*/ 	.byte	0x04, 0x36
        /*0052*/ 	.short	(.L_190 - .L_189)
.L_189:
        /*0054*/ 	.word	0x00000008
.L_190:


//--------------------- .nv.info._ZN7cutlass13device_kernelIN5flash19enable_sm80_to_sm89INS1_16FlashAttnFwdSm80INS1_25CollectiveMainloopFwdSm80ILi4ELi1ELb0EN4cute5tupleIJNS5_1CILi128EEENS7_ILi64EEENS7_ILi96EEEEEELi96ENS_10bfloat16_tEfNS_4arch4Sm80ELb1ELb0ELb1ELb0ELb0ELb0ELb1ELb1EEENS1_21CollectiveEpilogueFwdINS6_IJS8_SA_S9_EEENS6_IJNS7_ILi1EEESI_SI_EEESC_SE_Li128ELb0ELb1ELb1ELb0EEENS1_30DynamicPersistentTileSchedulerILi128ELi128ELb1ELb1ELb0EEEEEEEEEvNT_6ParamsE --------------------------
	.section	.nv.info._ZN7cutlass13device_kernelIN5flash19enable_sm80_to_sm89INS1_16FlashAttnFwdSm80INS1_25CollectiveMainloopFwdSm80ILi4ELi1ELb0EN4cute5tupleIJNS5_1CILi128EEENS7_ILi64EEENS7_ILi96EEEEEELi96ENS_10bfloat16_tEfNS_4arch4Sm80ELb1ELb0ELb1ELb0ELb0ELb0ELb1ELb1EEENS1_21CollectiveEpilogueFwdINS6_IJS8_SA_S9_EEENS6_IJNS7_ILi1EEESI_SI_EEESC_SE_Li128ELb0ELb1ELb1ELb0EEENS1_30DynamicPersistentTileSchedulerILi128ELi128ELb1ELb1ELb0EEEEEEEEEvNT_6ParamsE,"",@"SHT_CUDA_INFO"
	.sectionflags	@""
	.align	4


	//----- nvinfo : EIATTR_CUDA_API_VERSION
	.align		4
        /*0000*/ 	.byte	0x04, 0x37
        /*0002*/ 	.short	(.L_192 - .L_191)
.L_191:
        /*0004*/ 	.word	0x00000082


	//----- nvinfo : EIATTR_KPARAM_INFO
	.align		4
.L_192:
        /*0008*/ 	.byte	0x04, 0x17
        /*000a*/ 	.short	(.L_194 - .L_193)
.L_193:
        /*000c*/ 	.word	0x00000000
        /*0010*/ 	.short	0x0000
        /*0012*/ 	.short	0x0000
        /*0014*/ 	.byte	0x00, 0xf0, 0xa1, 0x10


	//----- nvinfo : EIATTR_SPARSE_MMA_MASK
	.align		4
.L_194:
        /*0018*/ 	.byte	0x03, 0x50
        /*001a*/ 	.short	0x0000


	//----- nvinfo : EIATTR_MAXREG_COUNT
	.align		4
        /*001c*/ 	.byte	0x03, 0x1b
        /*001e*/ 	.short	0x00ff


	//----- nvinfo : EIATTR_MERCURY_ISA_VERSION
	.align		4
        /*0020*/ 	.byte	0x03, 0x5f
        /*0022*/ 	.short	0x0101


	//----- nvinfo : EIATTR_VRC_CTA_INIT_COUNT
	.align		4
        /*0024*/ 	.byte	0x02, 0x4a
	.zero		1
	.zero		1


	//----- nvinfo : EIATTR_EXIT_INSTR_OFFSETS
	.align		4
        /*0028*/ 	.byte	0x04, 0x1c
        /*002a*/ 	.short	(.L_196 - .L_195)


	//   ....[0]....
.L_195:
        /*002c*/ 	.word	0x00000010


	//----- nvinfo : EIATTR_MAX_THREADS
	.align		4
.L_196:
        /*0030*/ 	.byte	0x04, 0x05
        /*0032*/ 	.short	(.L_198 - .L_197)
.L_197:
        /*0034*/ 	.word	0x00000080
        /*0038*/ 	.word	0x00000001
        /*003c*/ 	.word	0x00000001


	//----- nvinfo : EIATTR_CBANK_PARAM_SIZE
	.align		4
.L_198:
        /*0040*/ 	.byte	0x03, 0x19
        /*0042*/ 	.short	0x0428


	//----- nvinfo : EIATTR_PARAM_CBANK
	.align		4
        /*0044*/ 	.byte	0x04, 0x0a
        /*0046*/ 	.short	(.L_200 - .L_199)
	.align		4
.L_199:
        /*0048*/ 	.word	index@(.nv.constant0._ZN7cutlass13device_kernelIN5flash19enable_sm80_to_sm89INS1_16FlashAttnFwdSm80INS1_25CollectiveMainloopFwdSm80ILi4ELi1ELb0EN4cute5tupleIJNS5_1CILi128EEENS7_ILi64EEENS7_ILi96EEEEEELi96ENS_10bfloat16_tEfNS_4arch4Sm80ELb1ELb0ELb1ELb0ELb0ELb0ELb1ELb1EEENS1_21CollectiveEpilogueFwdINS6_IJS8_SA_S9_EEENS6_IJNS7_ILi1EEESI_SI_EEESC_SE_Li128ELb0ELb1ELb1ELb0EEENS1_30DynamicPersistentTileSchedulerILi128ELi128ELb1ELb1ELb0EEEEEEEEEvNT_6ParamsE)
        /*004c*/ 	.short	0x0380
        /*004e*/ 	.short	0x0428


	//----- nvinfo : EIATTR_SW_WAR
	.align		4
.L_200:
        /*0050*/ 	.byte	0x04, 0x36
        /*0052*/ 	.short	(.L_202 - .L_201)
.L_201:
        /*0054*/ 	.word	0x00000008
.L_202:


//--------------------- .nv.info._ZN7cutlass13device_kernelIN5flash19enable_sm80_to_sm89INS1_16FlashAttnFwdSm80INS1_25CollectiveMainloopFwdSm80ILi4ELi1ELb0EN4cute5tupleIJNS5_1CILi128EEENS7_ILi48EEENS7_ILi96EEEEEELi96ENS_10bfloat16_tEfNS_4arch4Sm80ELb1ELb0ELb1ELb1ELb0ELb0ELb1ELb1EEENS1_21CollectiveEpilogueFwdINS6_IJS8_SA_S9_EEENS6_IJNS7_ILi1EEESI_SI_EEESC_SE_Li128ELb1ELb1ELb1ELb0EEENS1_36VarlenDynamicPersistentTileSchedulerILi128ELi48ELi128ELi128ELb1ELb1ELb0ELb1ELb1ELb1EEEEEEEEEvNT_6ParamsE --------------------------
	.section	.nv.info._ZN7cutlass13device_kernelIN5flash19enable_sm80_to_sm89INS1_16FlashAttnFwdSm80INS1_25CollectiveMainloopFwdSm80ILi4ELi1ELb0EN4cute5tupleIJNS5_1CILi128EEENS7_ILi48EEENS7_ILi96EEEEEELi96ENS_10bfloat16_tEfNS_4arch4Sm80ELb1ELb0ELb1ELb1ELb0ELb0ELb1ELb1EEENS1_21CollectiveEpilogueFwdINS6_IJS8_SA_S9_EEENS6_IJNS7_ILi1EEESI_SI_EEESC_SE_Li128ELb1ELb1ELb1ELb0EEENS1_36VarlenDynamicPersistentTileSchedulerILi128ELi48ELi128ELi128ELb1ELb1ELb0ELb1ELb1ELb1EEEEEEEEEvNT_6ParamsE,"",@"SHT_CUDA_INFO"
	.sectionflags	@""
	.align	4


	//----- nvinfo : EIATTR_CUDA_API_VERSION
	.align		4
        /*0000*/ 	.byte	0x04, 0x37
        /*0002*/ 	.short	(.L_204 - .L_203)
.L_203:
        /*0004*/ 	.word	0x00000082


	//----- nvinfo : EIATTR_KPARAM_INFO
	.align		4
.L_204:
        /*0008*/ 	.byte	0x04, 0x17
        /*000a*/ 	.short	(.L_206 - .L_205)
.L_205:
        /*000c*/ 	.word	0x00000000
        /*0010*/ 	.short	0x0000
        /*0012*/ 	.short	0x0000
        /*0014*/ 	.byte	0x00, 0xf0, 0xe1, 0x10


	//----- nvinfo : EIATTR_SPARSE_MMA_MASK
	.align		4
.L_206:
        /*0018*/ 	.byte	0x03, 0x50
        /*001a*/ 	.short	0x0000


	//----- nvinfo : EIATTR_MAXREG_COUNT
	.align		4
        /*001c*/ 	.byte	0x03, 0x1b
        /*001e*/ 	.short	0x00ff


	//----- nvinfo : EIATTR_MERCURY_ISA_VERSION
	.align		4
        /*0020*/ 	.byte	0x03, 0x5f
        /*0022*/ 	.short	0x0101


	//----- nvinfo : EIATTR_VRC_CTA_INIT_COUNT
	.align		4
        /*0024*/ 	.byte	0x02, 0x4a
	.zero		1
	.zero		1


	//----- nvinfo : EIATTR_EXIT_INSTR_OFFSETS
	.align		4
        /*0028*/ 	.byte	0x04, 0x1c
        /*002a*/ 	.short	(.L_208 - .L_207)


	//   ....[0]....
.L_207:
        /*002c*/ 	.word	0x00000010


	//----- nvinfo : EIATTR_MAX_THREADS
	.align		4
.L_208:
        /*0030*/ 	.byte	0x04, 0x05
        /*0032*/ 	.short	(.L_210 - .L_209)
.L_209:
        /*0034*/ 	.word	0x00000080
        /*0038*/ 	.word	0x00000001
        /*003c*/ 	.word	0x00000001


	//----- nvinfo : EIATTR_CBANK_PARAM_SIZE
	.align		4
.L_210:
        /*0040*/ 	.byte	0x03, 0x19
        /*0042*/ 	.short	0x0438


	//----- nvinfo : EIATTR_PARAM_CBANK
	.align		4
        /*0044*/ 	.byte	0x04, 0x0a
        /*0046*/ 	.short	(.L_212 - .L_211)
	.align		4
.L_211:
        /*0048*/ 	.word	index@(.nv.constant0._ZN7cutlass13device_kernelIN5flash19enable_sm80_to_sm89INS1_16FlashAttnFwdSm80INS1_25CollectiveMainloopFwdSm80ILi4ELi1ELb0EN4cute5tupleIJNS5_1CILi128EEENS7_ILi48EEENS7_ILi96EEEEEELi96ENS_10bfloat16_tEfNS_4arch4Sm80ELb1ELb0ELb1ELb1ELb0ELb0ELb1ELb1EEENS1_21CollectiveEpilogueFwdINS6_IJS8_SA_S9_EEENS6_IJNS7_ILi1EEESI_SI_EEESC_SE_Li128ELb1ELb1ELb1ELb0EEENS1_36VarlenDynamicPersistentTileSchedulerILi128ELi48ELi128ELi128ELb1ELb1ELb0ELb1ELb1ELb1EEEEEEEEEvNT_6ParamsE)
        /*004c*/ 	.short	0x0380
        /*004e*/ 	.short	0x0438


	//----- nvinfo : EIATTR_SW_WAR
	.align		4
.L_212:
        /*0050*/ 	.byte	0x04, 0x36
        /*0052*/ 	.short	(.L_214 - .L_213)
.L_213:
        /*0054*/ 	.word	0x00000008
.L_214:


//--------------------- .nv.info._ZN7cutlass13device_kernelIN5flash19enable_sm80_to_sm89INS1_16FlashAttnFwdSm80INS1_25CollectiveMainloopFwdSm80ILi4ELi1ELb0EN4cute5tupleIJNS5_1CILi128EEENS7_ILi48EEENS7_ILi96EEEEEELi96ENS_10bfloat16_tEfNS_4arch4Sm80ELb1ELb0ELb1ELb1ELb0ELb1ELb1ELb1EEENS1_21CollectiveEpilogueFwdINS6_IJS8_SA_S9_EEENS6_IJNS7_ILi1EEESI_SI_EEESC_SE_Li128ELb1ELb1ELb1ELb0EEENS1_36VarlenDynamicPersistentTileSchedulerILi128ELi48ELi128ELi128ELb1ELb1ELb0ELb1ELb1ELb1EEEEEEEEEvNT_6ParamsE --------------------------
	.section	.nv.info._ZN7cutlass13device_kernelIN5flash19enable_sm80_to_sm89INS1_16FlashAttnFwdSm80INS1_25CollectiveMainloopFwdSm80ILi4ELi1ELb0EN4cute5tupleIJNS5_1CILi128EEENS7_ILi48EEENS7_ILi96EEEEEELi96ENS_10bfloat16_tEfNS_4arch4Sm80ELb1ELb0ELb1ELb1ELb0ELb1ELb1ELb1EEENS1_21CollectiveEpilogueFwdINS6_IJS8_SA_S9_EEENS6_IJNS7_ILi1EEESI_SI_EEESC_SE_Li128ELb1ELb1ELb1ELb0EEENS1_36VarlenDynamicPersistentTileSchedulerILi128ELi48ELi128ELi128ELb1ELb1ELb0ELb1ELb1ELb1EEEEEEEEEvNT_6ParamsE,"",@"SHT_CUDA_INFO"
	.sectionflags	@""
	.align	4


	//----- nvinfo : EIATTR_CUDA_API_VERSION
	.align		4
        /*0000*/ 	.byte	0x04, 0x37
        /*0002*/ 	.short	(.L_216 - .L_215)
.L_215:
        /*0004*/ 	.word	0x00000082


	//----- nvinfo : EIATTR_KPARAM_INFO
	.align		4
.L_216:
        /*0008*/ 	.byte	0x04, 0x17
        /*000a*/ 	.short	(.L_218 - .L_217)
.L_217:
        /*000c*/ 	.word	0x00000000
        /*0010*/ 	.short	0x0000
        /*0012*/ 	.short	0x0000
        /*0014*/ 	.byte	0x00, 0xf0, 0xe1, 0x10


	//----- nvinfo : EIATTR_SPARSE_MMA_MASK
	.align		4
.L_218:
        /*0018*/ 	.byte	0x03, 0x50
        /*001a*/ 	.short	0x0000


	//----- nvinfo : EIATTR_MAXREG_COUNT
	.align		4
        /*001c*/ 	.byte	0x03, 0x1b
        /*001e*/ 	.short	0x00ff


	//----- nvinfo : EIATTR_MERCURY_ISA_VERSION
	.align		4
        /*0020*/ 	.byte	0x03, 0x5f
        /*0022*/ 	.short	0x0101


	//----- nvinfo : EIATTR_VRC_CTA_INIT_COUNT
	.align		4
        /*0024*/ 	.byte	0x02, 0x4a
	.zero		1
	.zero		1


	//----- nvinfo : EIATTR_EXIT_INSTR_OFFSETS
	.align		4
        /*0028*/ 	.byte	0x04, 0x1c
        /*002a*/ 	.short	(.L_220 - .L_219)


	//   ....[0]....
.L_219:
        /*002c*/ 	.word	0x00000010


	//----- nvinfo : EIATTR_MAX_THREADS
	.align		4
.L_220:
        /*0030*/ 	.byte	0x04, 0x05
        /*0032*/ 	.short	(.L_222 - .L_221)
.L_221:
        /*0034*/ 	.word	0x00000080
        /*0038*/ 	.word	0x00000001
        /*003c*/ 	.word	0x00000001


	//----- nvinfo : EIATTR_CBANK_PARAM_SIZE
	.align		4
.L_222:
        /*0040*/ 	.byte	0x03, 0x19
        /*0042*/ 	.short	0x0438


	//----- nvinfo : EIATTR_PARAM_CBANK
	.align		4
        /*0044*/ 	.byte	0x04, 0x0a
        /*0046*/ 	.short	(.L_224 - .L_223)
	.align		4
.L_223:
        /*0048*/ 	.word	index@(.nv.constant0._ZN7cutlass13device_kernelIN5flash19enable_sm80_to_sm89INS1_16FlashAttnFwdSm80INS1_25CollectiveMainloopFwdSm80ILi4ELi1ELb0EN4cute5tupleIJNS5_1CILi128EEENS7_ILi48EEENS7_ILi96EEEEEELi96ENS_10bfloat16_tEfNS_4arch4Sm80ELb1ELb0ELb1ELb1ELb0ELb1ELb1ELb1EEENS1_21CollectiveEpilogueFwdINS6_IJS8_SA_S9_EEENS6_IJNS7_ILi1EEESI_SI_EEESC_SE_Li128ELb1ELb1ELb1ELb0EEENS1_36VarlenDynamicPersistentTileSchedulerILi128ELi48ELi128ELi128ELb1ELb1ELb0ELb1ELb1ELb1EEEEEEEEEvNT_6ParamsE)
        /*004c*/ 	.short	0x0380
        /*004e*/ 	.short	0x0438


	//----- nvinfo : EIATTR_SW_WAR
	.align		4
.L_224:
        /*0050*/ 	.byte	0x04, 0x36
        /*0052*/ 	.short	(.L_226 - .L_225)
.L_225:
        /*0054*/ 	.word	0x00000008
.L_226:


//--------------------- .nv.info._ZN7cutlass13device_kernelIN5flash19enable_sm80_to_sm89INS1_16FlashAttnFwdSm80INS1_25CollectiveMainloopFwdSm80ILi4ELi1ELb0EN4cute5tupleIJNS5_1CILi128EEENS7_ILi64EEENS7_ILi96EEEEEELi96ENS_10bfloat16_tEfNS_4arch4Sm80ELb0ELb0ELb0ELb0ELb0ELb0ELb1ELb1EEENS1_21CollectiveEpilogueFwdINS6_IJS8_SA_S9_EEENS6_IJNS7_ILi1EEESI_SI_EEESC_SE_Li128ELb0ELb1ELb1ELb0EEENS1_19SingleTileSchedulerILb0ELb1ELb1ELi128EEEEEEEEEvNT_6ParamsE --------------------------
	.section	.nv.info._ZN7cutlass13device_kernelIN5flash19enable_sm80_to_sm89INS1_16FlashAttnFwdSm80INS1_25CollectiveMainloopFwdSm80ILi4ELi1ELb0EN4cute5tupleIJNS5_1CILi128EEENS7_ILi64EEENS7_ILi96EEEEEELi96ENS_10bfloat16_tEfNS_4arch4Sm80ELb0ELb0ELb0ELb0ELb0ELb0ELb1ELb1EEENS1_21CollectiveEpilogueFwdINS6_IJS8_SA_S9_EEENS6_IJNS7_ILi1EEESI_SI_EEESC_SE_Li128ELb0ELb1ELb1ELb0EEENS1_19SingleTileSchedulerILb0ELb1ELb1ELi128EEEEEEEEEvNT_6ParamsE,"",@"SHT_CUDA_INFO"
	.sectionflags	@""
	.align	4


	//----- nvinfo : EIATTR_CUDA_API_VERSION
	.align		4
        /*0000*/ 	.byte	0x04, 0x37
        /*0002*/ 	.short	(.L_228 - .L_227)
.L_227:
        /*0004*/ 	.word	0x00000082


	//----- nvinfo : EIATTR_KPARAM_INFO
	.align		4
.L_228:
        /*0008*/ 	.byte	0x04, 0x17
        /*000a*/ 	.short	(.L_230 - .L_229)
.L_229:
        /*000c*/ 	.word	0x00000000
        /*0010*/ 	.short	0x0000
        /*0012*/ 	.short	0x0000
        /*0014*/ 	.byte	0x00, 0xf0, 0x61, 0x10


	//----- nvinfo : EIATTR_SPARSE_MMA_MASK
	.align		4
.L_230:
        /*0018*/ 	.byte	0x03, 0x50
        /*001a*/ 	.short	0x0000


	//----- nvinfo : EIATTR_MAXREG_COUNT
	.align		4
        /*001c*/ 	.byte	0x03, 0x1b
        /*001e*/ 	.short	0x00ff


	//----- nvinfo : EIATTR_MERCURY_ISA_VERSION
	.align		4
        /*0020*/ 	.byte	0x03, 0x5f
        /*0022*/ 	.short	0x0101


	//----- nvinfo : EIATTR_VRC_CTA_INIT_COUNT
	.align		4
        /*0024*/ 	.byte	0x02, 0x4a
	.zero		1
	.zero		1


	//----- nvinfo : EIATTR_EXIT_INSTR_OFFSETS
	.align		4
        /*0028*/ 	.byte	0x04, 0x1c
        /*002a*/ 	.short	(.L_232 - .L_231)


	//   ....[0]....
.L_231:
        /*002c*/ 	.word	0x00000010


	//----- nvinfo : EIATTR_MAX_THREADS
	.align		4
.L_232:
        /*0030*/ 	.byte	0x04, 0x05
        /*0032*/ 	.short	(.L_234 - .L_233)
.L_233:
        /*0034*/ 	.word	0x00000080
        /*0038*/ 	.word	0x00000001
        /*003c*/ 	.word	0x00000001


	//----- nvinfo : EIATTR_CBANK_PARAM_SIZE
	.align		4
.L_234:
        /*0040*/ 	.byte	0x03, 0x19
        /*0042*/ 	.short	0x0418


	//----- nvinfo : EIATTR_PARAM_CBANK
	.align		4
        /*0044*/ 	.byte	0x04, 0x0a
        /*0046*/ 	.short	(.L_236 - .L_235)
	.align		4
.L_235:
        /*0048*/ 	.word	index@(.nv.constant0._ZN7cutlass13device_kernelIN5flash19enable_sm80_to_sm89INS1_16FlashAttnFwdSm80INS1_25CollectiveMainloopFwdSm80ILi4ELi1ELb0EN4cute5tupleIJNS5_1CILi128EEENS7_ILi64EEENS7_ILi96EEEEEELi96ENS_10bfloat16_tEfNS_4arch4Sm80ELb0ELb0ELb0ELb0ELb0ELb0ELb1ELb1EEENS1_21CollectiveEpilogueFwdINS6_IJS8_SA_S9_EEENS6_IJNS7_ILi1EEESI_SI_EEESC_SE_Li128ELb0ELb1ELb1ELb0EEENS1_19SingleTileSchedulerILb0ELb1ELb1ELi128EEEEEEEEEvNT_6ParamsE)
        /*004c*/ 	.short	0x0380
        /*004e*/ 	.short	0x0418


	//----- nvinfo : EIATTR_SW_WAR
	.align		4
.L_236:
        /*0050*/ 	.byte	0x04, 0x36
        /*0052*/ 	.short	(.L_238 - .L_237)
.L_237:
        /*0054*/ 	.word	0x00000008
.L_238:


//--------------------- .nv.info._ZN7cutlass13device_kernelIN5flash19enable_sm80_to_sm89INS1_16FlashAttnFwdSm80INS1_25CollectiveMainloopFwdSm80ILi4ELi1ELb0EN4cute5tupleIJNS5_1CILi128EEENS7_ILi48EEENS7_ILi96EEEEEELi96ENS_10bfloat16_tEfNS_4arch4Sm80ELb0ELb0ELb0ELb1ELb0ELb0ELb1ELb1EEENS1_21CollectiveEpilogueFwdINS6_IJS8_SA_S9_EEENS6_IJNS7_ILi1EEESI_SI_EEESC_SE_Li128ELb1ELb1ELb1ELb0EEENS1_36VarlenDynamicPersistentTileSchedulerILi128ELi48ELi128ELi128ELb1ELb1ELb0ELb0ELb1ELb1EEEEEEEEEvNT_6ParamsE --------------------------
	.section	.nv.info._ZN7cutlass13device_kernelIN5flash19enable_sm80_to_sm89INS1_16FlashAttnFwdSm80INS1_25CollectiveMainloopFwdSm80ILi4ELi1ELb0EN4cute5tupleIJNS5_1CILi128EEENS7_ILi48EEENS7_ILi96EEEEEELi96ENS_10bfloat16_tEfNS_4arch4Sm80ELb0ELb0ELb0ELb1ELb0ELb0ELb1ELb1EEENS1_21CollectiveEpilogueFwdINS6_IJS8_SA_S9_EEENS6_IJNS7_ILi1EEESI_SI_EEESC_SE_Li128ELb1ELb1ELb1ELb0EEENS1_36VarlenDynamicPersistentTileSchedulerILi128ELi48ELi128ELi128ELb1ELb1ELb0ELb0ELb1ELb1EEEEEEEEEvNT_6ParamsE,"",@"SHT_CUDA_INFO"
	.sectionflags	@""
	.align	4


	//----- nvinfo : EIATTR_CUDA_API_VERSION
	.align		4
        /*0000*/ 	.byte	0x04, 0x37
        /*0002*/ 	.short	(.L_240 - .L_239)
.L_239:
        /*0004*/ 	.word	0x00000082


	//----- nvinfo : EIATTR_KPARAM_INFO
	.align		4
.L_240:
        /*0008*/ 	.byte	0x04, 0x17
        /*000a*/ 	.short	(.L_242 - .L_241)
.L_241:
        /*000c*/ 	.word	0x00000000
        /*0010*/ 	.short	0x0000
        /*0012*/ 	.short	0x0000
        /*0014*/ 	.byte	0x00, 0xf0, 0xe1, 0x10


	//----- nvinfo : EIATTR_SPARSE_MMA_MASK
	.align		4
.L_242:
        /*0018*/ 	.byte	0x03, 0x50
        /*001a*/ 	.short	0x0000


	//----- nvinfo : EIATTR_MAXREG_COUNT
	.align		4
        /*001c*/ 	.byte	0x03, 0x1b
        /*001e*/ 	.short	0x00ff


	//----- nvinfo : EIATTR_MERCURY_ISA_VERSION
	.align		4
        /*0020*/ 	.byte	0x03, 0x5f
        /*0022*/ 	.short	0x0101


	//----- nvinfo : EIATTR_VRC_CTA_INIT_COUNT
	.align		4
        /*0024*/ 	.byte	0x02, 0x4a
	.zero		1
	.zero		1


	//----- nvinfo : EIATTR_EXIT_INSTR_OFFSETS
	.align		4
        /*0028*/ 	.byte	0x04, 0x1c
        /*002a*/ 	.short	(.L_244 - .L_243)


	//   ....[0]....
.L_243:
        /*002c*/ 	.word	0x00000010


	//----- nvinfo : EIATTR_MAX_THREADS
	.align		4
.L_244:
        /*0030*/ 	.byte	0x04, 0x05
        /*0032*/ 	.short	(.L_246 - .L_245)
.L_245:
        /*0034*/ 	.word	0x00000080
        /*0038*/ 	.word	0x00000001
        /*003c*/ 	.word	0x00000001


	//----- nvinfo : EIATTR_CBANK_PARAM_SIZE
	.align		4
.L_246:
        /*0040*/ 	.byte	0x03, 0x19
        /*0042*/ 	.short	0x0438


	//----- nvinfo : EIATTR_PARAM_CBANK
	.align		4
        /*0044*/ 	.byte	0x04, 0x0a
        /*0046*/ 	.short	(.L_248 - .L_247)
	.align		4
.L_247:
        /*0048*/ 	.word	index@(.nv.constant0._ZN7cutlass13device_kernelIN5flash19enable_sm80_to_sm89INS1_16FlashAttnFwdSm80INS1_25CollectiveMainloopFwdSm80ILi4ELi1ELb0EN4cute5tupleIJNS5_1CILi128EEENS7_ILi48EEENS7_ILi96EEEEEELi96ENS_10bfloat16_tEfNS_4arch4Sm80ELb0ELb0ELb0ELb1ELb0ELb0ELb1ELb1EEENS1_21CollectiveEpilogueFwdINS6_IJS8_SA_S9_EEENS6_IJNS7_ILi1EEESI_SI_EEESC_SE_Li128ELb1ELb1ELb1ELb0EEENS1_36VarlenDynamicPersistentTileSchedulerILi128ELi48ELi128ELi128ELb1ELb1ELb0ELb0ELb1ELb1EEEEEEEEEvNT_6ParamsE)
        /*004c*/ 	.short	0x0380
        /*004e*/ 	.short	0x0438


	//----- nvinfo : EIATTR_SW_WAR
	.align		4
.L_248:
        /*0050*/ 	.byte	0x04, 0x36
        /*0052*/ 	.short	(.L_250 - .L_249)
.L_249:
        /*0054*/ 	.word	0x00000008
.L_250:


//--------------------- .nv.info._ZN7cutlass13device_kernelIN5flash19enable_sm80_to_sm89INS1_16FlashAttnFwdSm80INS1_25CollectiveMainloopFwdSm80ILi4ELi1ELb0EN4cute5tupleIJNS5_1CILi128EEENS7_ILi48EEENS7_ILi96EEEEEELi96ENS_10bfloat16_tEfNS_4arch4Sm80ELb0ELb0ELb0ELb1ELb0ELb1ELb1ELb1EEENS1_21CollectiveEpilogueFwdINS6_IJS8_SA_S9_EEENS6_IJNS7_ILi1EEESI_SI_EEESC_SE_Li128ELb1ELb1ELb1ELb0EEENS1_36VarlenDynamicPersistentTileSchedulerILi128ELi48ELi128ELi128ELb1ELb1ELb0ELb0ELb1ELb1EEEEEEEEEvNT_6ParamsE --------------------------
	.section	.nv.info._ZN7cutlass13device_kernelIN5flash19enable_sm80_to_sm89INS1_16FlashAttnFwdSm80INS1_25CollectiveMainloopFwdSm80ILi4ELi1ELb0EN4cute5tupleIJNS5_1CILi128EEENS7_ILi48EEENS7_ILi96EEEEEELi96ENS_10bfloat16_tEfNS_4arch4Sm80ELb0ELb0ELb0ELb1ELb0ELb1ELb1ELb1EEENS1_21CollectiveEpilogueFwdINS6_IJS8_SA_S9_EEENS6_IJNS7_ILi1EEESI_SI_EEESC_SE_Li128ELb1ELb1ELb1ELb0EEENS1_36VarlenDynamicPersistentTileSchedulerILi128ELi48ELi128ELi128ELb1ELb1ELb0ELb0ELb1ELb1EEEEEEEEEvNT_6ParamsE,"",@"SHT_CUDA_INFO"
	.sectionflags	@""
	.align	4


	//----- nvinfo : EIATTR_CUDA_API_VERSION
	.align		4
        /*0000*/ 	.byte	0x04, 0x37
        /*0002*/ 	.short	(.L_252 - .L_251)
.L_251:
        /*0004*/ 	.word	0x00000082


	//----- nvinfo : EIATTR_KPARAM_INFO
	.align		4
.L_252:
        /*0008*/ 	.byte	0x04, 0x17
        /*000a*/ 	.short	(.L_254 - .L_253)
.L_253:
        /*000c*/ 	.word	0x00000000
        /*0010*/ 	.short	0x0000
        /*0012*/ 	.short	0x0000
        /*0014*/ 	.byte	0x00, 0xf0, 0xe1, 0x10


	//----- nvinfo : EIATTR_SPARSE_MMA_MASK
	.align		4
.L_254:
        /*0018*/ 	.byte	0x03, 0x50
        /*001a*/ 	.short	0x0000


	//----- nvinfo : EIATTR_MAXREG_COUNT
	.align		4
        /*001c*/ 	.byte	0x03, 0x1b
        /*001e*/ 	.short	0x00ff


	//----- nvinfo : EIATTR_MERCURY_ISA_VERSION
	.align		4
        /*0020*/ 	.byte	0x03, 0x5f
        /*0022*/ 	.short	0x0101


	//----- nvinfo : EIATTR_VRC_CTA_INIT_COUNT
	.align		4
        /*0024*/ 	.byte	0x02, 0x4a
	.zero		1
	.zero		1


	//----- nvinfo : EIATTR_EXIT_INSTR_OFFSETS
	.align		4
        /*0028*/ 	.byte	0x04, 0x1c
        /*002a*/ 	.short	(.L_256 - .L_255)


	//   ....[0]....
.L_255:
        /*002c*/ 	.word	0x00000010


	//----- nvinfo : EIATTR_MAX_THREADS
	.align		4
.L_256:
        /*0030*/ 	.byte	0x04, 0x05
        /*0032*/ 	.short	(.L_258 - .L_257)
.L_257:
        /*0034*/ 	.word	0x00000080
        /*0038*/ 	.word	0x00000001
        /*003c*/ 	.word	0x00000001


	//----- nvinfo : EIATTR_CBANK_PARAM_SIZE
	.align		4
.L_258:
        /*0040*/ 	.byte	0x03, 0x19
        /*0042*/ 	.short	0x0438


	//----- nvinfo : EIATTR_PARAM_CBANK
	.align		4
        /*0044*/ 	.byte	0x04, 0x0a
        /*0046*/ 	.short	(.L_260 - .L_259)
	.align		4
.L_259:
        /*0048*/ 	.word	index@(.nv.constant0._ZN7cutlass13device_kernelIN5flash19enable_sm80_to_sm89INS1_16FlashAttnFwdSm80INS1_25CollectiveMainloopFwdSm80ILi4ELi1ELb0EN4cute5tupleIJNS5_1CILi128EEENS7_ILi48EEENS7_ILi96EEEEEELi96ENS_10bfloat16_tEfNS_4arch4Sm80ELb0ELb0ELb0ELb1ELb0ELb1ELb1ELb1EEENS1_21CollectiveEpilogueFwdINS6_IJS8_SA_S9_EEENS6_IJNS7_ILi1EEESI_SI_EEESC_SE_Li128ELb1ELb1ELb1ELb0EEENS1_36VarlenDynamicPersistentTileSchedulerILi128ELi48ELi128ELi128ELb1ELb1ELb0ELb0ELb1ELb1EEEEEEEEEvNT_6ParamsE)
        /*004c*/ 	.short	0x0380
        /*004e*/ 	.short	0x0438


	//----- nvinfo : EIATTR_SW_WAR
	.align		4
.L_260:
        /*0050*/ 	.byte	0x04, 0x36
        /*0052*/ 	.short	(.L_262 - .L_261)
.L_261:
        /*0054*/ 	.word	0x00000008
.L_262:


//--------------------- .nv.info._ZN7cutlass13device_kernelIN5flash19enable_sm80_to_sm89INS1_16FlashAttnFwdSm80INS1_25CollectiveMainloopFwdSm80ILi4ELi1ELb0EN4cute5tupleIJNS5_1CILi128EEENS7_ILi48EEENS7_ILi96EEEEEELi96ENS_10bfloat16_tEfNS_4arch4Sm80ELb0ELb1ELb0ELb0ELb0ELb0ELb1ELb1EEENS1_21CollectiveEpilogueFwdINS6_IJS8_SA_S9_EEENS6_IJNS7_ILi1EEESI_SI_EEESC_SE_Li128ELb0ELb1ELb1ELb0EEENS1_19SingleTileSchedulerILb0ELb1ELb1ELi128EEEEEEEEEvNT_6ParamsE --------------------------
	.section	.nv.info._ZN7cutlass13device_kernelIN5flash19enable_sm80_to_sm89INS1_16FlashAttnFwdSm80INS1_25CollectiveMainloopFwdSm80ILi4ELi1ELb0EN4cute5tupleIJNS5_1CILi128EEENS7_ILi48EEENS7_ILi96EEEEEELi96ENS_10bfloat16_tEfNS_4arch4Sm80ELb0ELb1ELb0ELb0ELb0ELb0ELb1ELb1EEENS1_21CollectiveEpilogueFwdINS6_IJS8_SA_S9_EEENS6_IJNS7_ILi1EEESI_SI_EEESC_SE_Li128ELb0ELb1ELb1ELb0EEENS1_19SingleTileSchedulerILb0ELb1ELb1ELi128EEEEEEEEEvNT_6ParamsE,"",@"SHT_CUDA_INFO"
	.sectionflags	@""
	.align	4


	//----- nvinfo : EIATTR_CUDA_API_VERSION
	.align		4
        /*0000*/ 	.byte	0x04, 0x37
        /*0002*/ 	.short	(.L_264 - .L_263)
.L_263:
        /*0004*/ 	.word	0x00000082


	//----- nvinfo : EIATTR_KPARAM_INFO
	.align		4
.L_264:
        /*0008*/ 	.byte	0x04, 0x17
        /*000a*/ 	.short	(.L_266 - .L_265)
.L_265:
        /*000c*/ 	.word	0x00000000
        /*0010*/ 	.short	0x0000
        /*0012*/ 	.short	0x0000
        /*0014*/ 	.byte	0x00, 0xf0, 0x61, 0x10


	//----- nvinfo : EIATTR_SPARSE_MMA_MASK
	.align		4
.L_266:
        /*0018*/ 	.byte	0x03, 0x50
        /*001a*/ 	.short	0x0000


	//----- nvinfo : EIATTR_MAXREG_COUNT
	.align		4
        /*001c*/ 	.byte	0x03, 0x1b
        /*001e*/ 	.short	0x00ff


	//----- nvinfo : EIATTR_MERCURY_ISA_VERSION
	.align		4
        /*0020*/ 	.byte	0x03, 0x5f
        /*0022*/ 	.short	0x0101


	//----- nvinfo : EIATTR_VRC_CTA_INIT_COUNT
	.align		4
        /*0024*/ 	.byte	0x02, 0x4a
	.zero		1
	.zero		1


	//----- nvinfo : EIATTR_EXIT_INSTR_OFFSETS
	.align		4
        /*0028*/ 	.byte	0x04, 0x1c
        /*002a*/ 	.short	(.L_268 - .L_267)


	//   ....[0]....
.L_267:
        /*002c*/ 	.word	0x00000010


	//----- nvinfo : EIATTR_MAX_THREADS
	.align		4
.L_268:
        /*0030*/ 	.byte	0x04, 0x05
        /*0032*/ 	.short	(.L_270 - .L_269)
.L_269:
        /*0034*/ 	.word	0x00000080
        /*0038*/ 	.word	0x00000001
        /*003c*/ 	.word	0x00000001


	//----- nvinfo : EIATTR_CBANK_PARAM_SIZE
	.align		4
.L_270:
        /*0040*/ 	.byte	0x03, 0x19
        /*0042*/ 	.short	0x0418


	//----- nvinfo : EIATTR_PARAM_CBANK
	.align		4
        /*0044*/ 	.byte	0x04, 0x0a
        /*0046*/ 	.short	(.L_272 - .L_271)
	.align		4
.L_271:
        /*0048*/ 	.word	index@(.nv.constant0._ZN7cutlass13device_kernelIN5flash19enable_sm80_to_sm89INS1_16FlashAttnFwdSm80INS1_25CollectiveMainloopFwdSm80ILi4ELi1ELb0EN4cute5tupleIJNS5_1CILi128EEENS7_ILi48EEENS7_ILi96EEEEEELi96ENS_10bfloat16_tEfNS_4arch4Sm80ELb0ELb1ELb0ELb0ELb0ELb0ELb1ELb1EEENS1_21CollectiveEpilogueFwdINS6_IJS8_SA_S9_EEENS6_IJNS7_ILi1EEESI_SI_EEESC_SE_Li128ELb0ELb1ELb1ELb0EEENS1_19SingleTileSchedulerILb0ELb1ELb1ELi128EEEEEEEEEvNT_6ParamsE)
        /*004c*/ 	.short	0x0380
        /*004e*/ 	.short	0x0418


	//----- nvinfo : EIATTR_SW_WAR
	.align		4
.L_272:
        /*0050*/ 	.byte	0x04, 0x36
        /*0052*/ 	.short	(.L_274 - .L_273)
.L_273:
        /*0054*/ 	.word	0x00000008
.L_274:


//--------------------- .nv.info._ZN7cutlass13device_kernelIN5flash19enable_sm80_to_sm89INS1_16FlashAttnFwdSm80INS1_25CollectiveMainloopFwdSm80ILi4ELi1ELb0EN4cute5tupleIJNS5_1CILi128EEENS7_ILi48EEENS7_ILi96EEEEEELi96ENS_10bfloat16_tEfNS_4arch4Sm80ELb0ELb1ELb0ELb1ELb0ELb0ELb1ELb1EEENS1_21CollectiveEpilogueFwdINS6_IJS8_SA_S9_EEENS6_IJNS7_ILi1EEESI_SI_EEESC_SE_Li128ELb1ELb1ELb1ELb0EEENS1_36VarlenDynamicPersistentTileSchedulerILi128ELi48ELi128ELi128ELb1ELb1ELb0ELb1ELb0ELb1EEEEEEEEEvNT_6ParamsE --------------------------
	.section	.nv.info._ZN7cutlass13device_kernelIN5flash19enable_sm80_to_sm89INS1_16FlashAttnFwdSm80INS1_25CollectiveMainloopFwdSm80ILi4ELi1ELb0EN4cute5tupleIJNS5_1CILi128EEENS7_ILi48EEENS7_ILi96EEEEEELi96ENS_10bfloat16_tEfNS_4arch4Sm80ELb0ELb1ELb0ELb1ELb0ELb0ELb1ELb1EEENS1_21CollectiveEpilogueFwdINS6_IJS8_SA_S9_EEENS6_IJNS7_ILi1EEESI_SI_EEESC_SE_Li128ELb1ELb1ELb1ELb0EEENS1_36VarlenDynamicPersistentTileSchedulerILi128ELi48ELi128ELi128ELb1ELb1ELb0ELb1ELb0ELb1EEEEEEEEEvNT_6ParamsE,"",@"SHT_CUDA_INFO"
	.sectionflags	@""
	.align	4


	//----- nvinfo : EIATTR_CUDA_API_VERSION
	.align		4
        /*0000*/ 	.byte	0x04, 0x37
        /*0002*/ 	.short	(.L_276 - .L_275)
.L_275:
        /*0004*/ 	.word	0x00000082


	//----- nvinfo : EIATTR_KPARAM_INFO
	.align		4
.L_276:
        /*0008*/ 	.byte	0x04, 0x17
        /*000a*/ 	.short	(.L_278 - .L_277)
.L_277:
        /*000c*/ 	.word	0x00000000
        /*0010*/ 	.short	0x0000
        /*0012*/ 	.short	0x0000
        /*0014*/ 	.byte	0x00, 0xf0, 0xe1, 0x10


	//----- nvinfo : EIATTR_SPARSE_MMA_MASK
	.align		4
.L_278:
        /*0018*/ 	.byte	0x03, 0x50
        /*001a*/ 	.short	0x0000


	//----- nvinfo : EIATTR_MAXREG_COUNT
	.align		4
        /*001c*/ 	.byte	0x03, 0x1b
        /*001e*/ 	.short	0x00ff


	//----- nvinfo : EIATTR_MERCURY_ISA_VERSION
	.align		4
        /*0020*/ 	.byte	0x03, 0x5f
        /*0022*/ 	.short	0x0101


	//----- nvinfo : EIATTR_VRC_CTA_INIT_COUNT
	.align		4
        /*0024*/ 	.byte	0x02, 0x4a
	.zero		1
	.zero		1


	//----- nvinfo : EIATTR_EXIT_INSTR_OFFSETS
	.align		4
        /*0028*/ 	.byte	0x04, 0x1c
        /*002a*/ 	.short	(.L_280 - .L_279)


	//   ....[0]....
.L_279:
        /*002c*/ 	.word	0x00000010


	//----- nvinfo : EIATTR_MAX_THREADS
	.align		4
.L_280:
        /*0030*/ 	.byte	0x04, 0x05
        /*0032*/ 	.short	(.L_282 - .L_281)
.L_281:
        /*0034*/ 	.word	0x00000080
        /*0038*/ 	.word	0x00000001
        /*003c*/ 	.word	0x00000001


	//----- nvinfo : EIATTR_CBANK_PARAM_SIZE
	.align		4
.L_282:
        /*0040*/ 	.byte	0x03, 0x19
        /*0042*/ 	.short	0x0438


	//----- nvinfo : EIATTR_PARAM_CBANK
	.align		4
        /*0044*/ 	.byte	0x04, 0x0a
        /*0046*/ 	.short	(.L_284 - .L_283)
	.align		4
.L_283:
        /*0048*/ 	.word	index@(.nv.constant0._ZN7cutlass13device_kernelIN5flash19enable_sm80_to_sm89INS1_16FlashAttnFwdSm80INS1_25CollectiveMainloopFwdSm80ILi4ELi1ELb0EN4cute5tupleIJNS5_1CILi128EEENS7_ILi48EEENS7_ILi96EEEEEELi96ENS_10bfloat16_tEfNS_4arch4Sm80ELb0ELb1ELb0ELb1ELb0ELb0ELb1ELb1EEENS1_21CollectiveEpilogueFwdINS6_IJS8_SA_S9_EEENS6_IJNS7_ILi1EEESI_SI_EEESC_SE_Li128ELb1ELb1ELb1ELb0EEENS1_36VarlenDynamicPersistentTileSchedulerILi128ELi48ELi128ELi128ELb1ELb1ELb0ELb1ELb0ELb1EEEEEEEEEvNT_6ParamsE)
        /*004c*/ 	.short	0x0380
        /*004e*/ 	.short	0x0438


	//----- nvinfo : EIATTR_SW_WAR
	.align		4
.L_284:
        /*0050*/ 	.byte	0x04, 0x36
        /*0052*/ 	.short	(.L_286 - .L_285)
.L_285:
        /*0054*/ 	.word	0x00000008
.L_286:


//--------------------- .nv.info._ZN7cutlass13device_kernelIN5flash19enable_sm80_to_sm89INS1_16FlashAttnFwdSm80INS1_25CollectiveMainloopFwdSm80ILi4ELi1ELb0EN4cute5tupleIJNS5_1CILi128EEENS7_ILi48EEENS7_ILi96EEEEEELi96ENS_10bfloat16_tEfNS_4arch4Sm80ELb0ELb1ELb0ELb1ELb0ELb1ELb1ELb1EEENS1_21CollectiveEpilogueFwdINS6_IJS8_SA_S9_EEENS6_IJNS7_ILi1EEESI_SI_EEESC_SE_Li128ELb1ELb1ELb1ELb0EEENS1_36VarlenDynamicPersistentTileSchedulerILi128ELi48ELi128ELi128ELb1ELb1ELb0ELb1ELb0ELb1EEEEEEEEEvNT_6ParamsE --------------------------
	.section	.nv.info._ZN7cutlass13device_kernelIN5flash19enable_sm80_to_sm89INS1_16FlashAttnFwdSm80INS1_25CollectiveMainloopFwdSm80ILi4ELi1ELb0EN4cute5tupleIJNS5_1CILi128EEENS7_ILi48EEENS7_ILi96EEEEEELi96ENS_10bfloat16_tEfNS_4arch4Sm80ELb0ELb1ELb0ELb1ELb0ELb1ELb1ELb1EEENS1_21CollectiveEpilogueFwdINS6_IJS8_SA_S9_EEENS6_IJNS7_ILi1EEESI_SI_EEESC_SE_Li128ELb1ELb1ELb1ELb0EEENS1_36VarlenDynamicPersistentTileSchedulerILi128ELi48ELi128ELi128ELb1ELb1ELb0ELb1ELb0ELb1EEEEEEEEEvNT_6ParamsE,"",@"SHT_CUDA_INFO"
	.sectionflags	@""
	.align	4


	//----- nvinfo : EIATTR_CUDA_API_VERSION
	.align		4
        /*0000*/ 	.byte	0x04, 0x37
        /*0002*/ 	.short	(.L_288 - .L_287)
.L_287:
        /*0004*/ 	.word	0x00000082


	//----- nvinfo : EIATTR_KPARAM_INFO
	.align		4
.L_288:
        /*0008*/ 	.byte	0x04, 0x17
        /*000a*/ 	.short	(.L_290 - .L_289)
.L_289:
        /*000c*/ 	.word	0x00000000
        /*0010*/ 	.short	0x0000
        /*0012*/ 	.short	0x0000
        /*0014*/ 	.byte	0x00, 0xf0, 0xe1, 0x10


	//----- nvinfo : EIATTR_SPARSE_MMA_MASK
	.align		4
.L_290:
        /*0018*/ 	.byte	0x03, 0x50
        /*001a*/ 	.short	0x0000


	//----- nvinfo : EIATTR_MAXREG_COUNT
	.align		4
        /*001c*/ 	.byte	0x03, 0x1b
        /*001e*/ 	.short	0x00ff


	//----- nvinfo : EIATTR_MERCURY_ISA_VERSION
	.align		4
        /*0020*/ 	.byte	0x03, 0x5f
        /*0022*/ 	.short	0x0101


	//----- nvinfo : EIATTR_VRC_CTA_INIT_COUNT
	.align		4
        /*0024*/ 	.byte	0x02, 0x4a
	.zero		1
	.zero		1


	//----- nvinfo : EIATTR_EXIT_INSTR_OFFSETS
	.align		4
        /*0028*/ 	.byte	0x04, 0x1c
        /*002a*/ 	.short	(.L_292 - .L_291)


	//   ....[0]....
.L_291:
        /*002c*/ 	.word	0x00000010


	//----- nvinfo : EIATTR_MAX_THREADS
	.align		4
.L_292:
        /*0030*/ 	.byte	0x04, 0x05
        /*0032*/ 	.short	(.L_294 - .L_293)
.L_293:
        /*0034*/ 	.word	0x00000080
        /*0038*/ 	.word	0x00000001
        /*003c*/ 	.word	0x00000001


	//----- nvinfo : EIATTR_CBANK_PARAM_SIZE
	.align		4
.L_294:
        /*0040*/ 	.byte	0x03, 0x19
        /*0042*/ 	.short	0x0438


	//----- nvinfo : EIATTR_PARAM_CBANK
	.align		4
        /*0044*/ 	.byte	0x04, 0x0a
        /*0046*/ 	.short	(.L_296 - .L_295)
	.align		4
.L_295:
        /*0048*/ 	.word	index@(.nv.constant0._ZN7cutlass13device_kernelIN5flash19enable_sm80_to_sm89INS1_16FlashAttnFwdSm80INS1_25CollectiveMainloopFwdSm80ILi4ELi1ELb0EN4cute5tupleIJNS5_1CILi128EEENS7_ILi48EEENS7_ILi96EEEEEELi96ENS_10bfloat16_tEfNS_4arch4Sm80ELb0ELb1ELb0ELb1ELb0ELb1ELb1ELb1EEENS1_21CollectiveEpilogueFwdINS6_IJS8_SA_S9_EEENS6_IJNS7_ILi1EEESI_SI_EEESC_SE_Li128ELb1ELb1ELb1ELb0EEENS1_36VarlenDynamicPersistentTileSchedulerILi128ELi48ELi128ELi128ELb1ELb1ELb0ELb1ELb0ELb1EEEEEEEEEvNT_6ParamsE)
        /*004c*/ 	.short	0x0380
        /*004e*/ 	.short	0x0438


	//----- nvinfo : EIATTR_SW_WAR
	.align		4
.L_296:
        /*0050*/ 	.byte	0x04, 0x36
        /*0052*/ 	.short	(.L_298 - .L_297)
.L_297:
        /*0054*/ 	.word	0x00000008
.L_298:


//--------------------- .nv.info._ZN7cutlass13device_kernelIN5flash19enable_sm80_to_sm89INS1_16FlashAttnFwdSm80INS1_25CollectiveMainloopFwdSm80ILi4ELi1ELb0EN4cute5tupleIJNS5_1CILi128EEENS7_ILi64EEENS7_ILi96EEEEEELi96ENS_10bfloat16_tEfNS_4arch4Sm80ELb1ELb0ELb0ELb0ELb0ELb0ELb1ELb1EEENS1_21CollectiveEpilogueFwdINS6_IJS8_SA_S9_EEENS6_IJNS7_ILi1EEESI_SI_EEESC_SE_Li128ELb0ELb1ELb1ELb0EEENS1_30DynamicPersistentTileSchedulerILi128ELi128ELb1ELb1ELb0EEEEEEEEEvNT_6ParamsE --------------------------
	.section	.nv.info._ZN7cutlass13device_kernelIN5flash19enable_sm80_to_sm89INS1_16FlashAttnFwdSm80INS1_25CollectiveMainloopFwdSm80ILi4ELi1ELb0EN4cute5tupleIJNS5_1CILi128EEENS7_ILi64EEENS7_ILi96EEEEEELi96ENS_10bfloat16_tEfNS_4arch4Sm80ELb1ELb0ELb0ELb0ELb0ELb0ELb1ELb1EEENS1_21CollectiveEpilogueFwdINS6_IJS8_SA_S9_EEENS6_IJNS7_ILi1EEESI_SI_EEESC_SE_Li128ELb0ELb1ELb1ELb0EEENS1_30DynamicPersistentTileSchedulerILi128ELi128ELb1ELb1ELb0EEEEEEEEEvNT_6ParamsE,"",@"SHT_CUDA_INFO"
	.sectionflags	@""
	.align	4


	//----- nvinfo : EIATTR_CUDA_API_VERSION
	.align		4
        /*0000*/ 	.byte	0x04, 0x37
        /*0002*/ 	.short	(.L_300 - .L_299)
.L_299:
        /*0004*/ 	.word	0x00000082


	//----- nvinfo : EIATTR_KPARAM_INFO
	.align		4
.L_300:
        /*0008*/ 	.byte	0x04, 0x17
        /*000a*/ 	.short	(.L_302 - .L_301)
.L_301:
        /*000c*/ 	.word	0x00000000
        /*0010*/ 	.short	0x0000
        /*0012*/ 	.short	0x0000
        /*0014*/ 	.byte	0x00, 0xf0, 0xa1, 0x10


	//----- nvinfo : EIATTR_SPARSE_MMA_MASK
	.align		4
.L_302:
        /*0018*/ 	.byte	0x03, 0x50
        /*001a*/ 	.short	0x0000


	//----- nvinfo : EIATTR_MAXREG_COUNT
	.align		4
        /*001c*/ 	.byte	0x03, 0x1b
        /*001e*/ 	.short	0x00ff


	//----- nvinfo : EIATTR_MERCURY_ISA_VERSION
	.align		4
        /*0020*/ 	.byte	0x03, 0x5f
        /*0022*/ 	.short	0x0101


	//----- nvinfo : EIATTR_VRC_CTA_INIT_COUNT
	.align		4
        /*0024*/ 	.byte	0x02, 0x4a
	.zero		1
	.zero		1


	//----- nvinfo : EIATTR_EXIT_INSTR_OFFSETS
	.align		4
        /*0028*/ 	.byte	0x04, 0x1c
        /*002a*/ 	.short	(.L_304 - .L_303)


	//   ....[0]....
.L_303:
        /*002c*/ 	.word	0x00000010


	//----- nvinfo : EIATTR_MAX_THREADS
	.align		4
.L_304:
        /*0030*/ 	.byte	0x04, 0x05
        /*0032*/ 	.short	(.L_306 - .L_305)
.L_305:
        /*0034*/ 	.word	0x00000080
        /*0038*/ 	.word	0x00000001
        /*003c*/ 	.word	0x00000001


	//----- nvinfo : EIATTR_CBANK_PARAM_SIZE
	.align		4
.L_306:
        /*0040*/ 	.byte	0x03, 0x19
        /*0042*/ 	.short	0x0428


	//----- nvinfo : EIATTR_PARAM_CBANK
	.align		4
        /*0044*/ 	.byte	0x04, 0x0a
        /*0046*/ 	.short	(.L_308 - .L_307)
	.align		4
.L_307:
        /*0048*/ 	.word	index@(.nv.constant0._ZN7cutlass13device_kernelIN5flash19enable_sm80_to_sm89INS1_16FlashAttnFwdSm80INS1_25CollectiveMainloopFwdSm80ILi4ELi1ELb0EN4cute5tupleIJNS5_1CILi128EEENS7_ILi64EEENS7_ILi96EEEEEELi96ENS_10bfloat16_tEfNS_4arch4Sm80ELb1ELb0ELb0ELb0ELb0ELb0ELb1ELb1EEENS1_21CollectiveEpilogueFwdINS6_IJS8_SA_S9_EEENS6_IJNS7_ILi1EEESI_SI_EEESC_SE_Li128ELb0ELb1ELb1ELb0EEENS1_30DynamicPersistentTileSchedulerILi128ELi128ELb1ELb1ELb0EEEEEEEEEvNT_6ParamsE)
        /*004c*/ 	.short	0x0380
        /*004e*/ 	.short	0x0428


	//----- nvinfo : EIATTR_SW_WAR
	.align		4
.L_308:
        /*0050*/ 	.byte	0x04, 0x36
        /*0052*/ 	.short	(.L_310 - .L_309)
.L_309:
        /*0054*/ 	.word	0x00000008
.L_310:


//--------------------- .nv.info._ZN7cutlass13device_kernelIN5flash19enable_sm80_to_sm89INS1_16FlashAttnFwdSm80INS1_25CollectiveMainloopFwdSm80ILi4ELi1ELb0EN4cute5tupleIJNS5_1CILi128EEENS7_ILi48EEENS7_ILi96EEEEEELi96ENS_10bfloat16_tEfNS_4arch4Sm80ELb1ELb0ELb0ELb1ELb0ELb0ELb1ELb1EEENS1_21CollectiveEpilogueFwdINS6_IJS8_SA_S9_EEENS6_IJNS7_ILi1EEESI_SI_EEESC_SE_Li128ELb1ELb1ELb1ELb0EEENS1_36VarlenDynamicPersistentTileSchedulerILi128ELi48ELi128ELi128ELb1ELb1ELb0ELb1ELb1ELb1EEEEEEEEEvNT_6ParamsE --------------------------
	.section	.nv.info._ZN7cutlass13device_kernelIN5flash19enable_sm80_to_sm89INS1_16FlashAttnFwdSm80INS1_25CollectiveMainloopFwdSm80ILi4ELi1ELb0EN4cute5tupleIJNS5_1CILi128EEENS7_ILi48EEENS7_ILi96EEEEEELi96ENS_10bfloat16_tEfNS_4arch4Sm80ELb1ELb0ELb0ELb1ELb0ELb0ELb1ELb1EEENS1_21CollectiveEpilogueFwdINS6_IJS8_SA_S9_EEENS6_IJNS7_ILi1EEESI_SI_EEESC_SE_Li128ELb1ELb1ELb1ELb0EEENS1_36VarlenDynamicPersistentTileSchedulerILi128ELi48ELi128ELi128ELb1ELb1ELb0ELb1ELb1ELb1EEEEEEEEEvNT_6ParamsE,"",@"SHT_CUDA_INFO"
	.sectionflags	@""
	.align	4


	//----- nvinfo : EIATTR_CUDA_API_VERSION
	.align		4
        /*0000*/ 	.byte	0x04, 0x37
        /*0002*/ 	.short	(.L_312 - .L_311)
.L_311:
        /*0004*/ 	.word	0x00000082


	//----- nvinfo : EIATTR_KPARAM_INFO
	.align		4
.L_312:
        /*0008*/ 	.byte	0x04, 0x17
        /*000a*/ 	.short	(.L_314 - .L_313)
.L_313:
        /*000c*/ 	.word	0x00000000
        /*0010*/ 	.short	0x0000
        /*0012*/ 	.short	0x0000
        /*0014*/ 	.byte	0x00, 0xf0, 0xe1, 0x10


	//----- nvinfo : EIATTR_SPARSE_MMA_MASK
	.align		4
.L_314:
        /*0018*/ 	.byte	0x03, 0x50
        /*001a*/ 	.short	0x0000


	//----- nvinfo : EIATTR_MAXREG_COUNT
	.align		4
        /*001c*/ 	.byte	0x03, 0x1b
        /*001e*/ 	.short	0x00ff


	//----- nvinfo : EIATTR_MERCURY_ISA_VERSION
	.align		4
        /*0020*/ 	.byte	0x03, 0x5f
        /*0022*/ 	.short	0x0101


	//----- nvinfo : EIATTR_VRC_CTA_INIT_COUNT
	.align		4
        /*0024*/ 	.byte	0x02, 0x4a
	.zero		1
	.zero		1


	//----- nvinfo : EIATTR_EXIT_INSTR_OFFSETS
	.align		4
        /*0028*/ 	.byte	0x04, 0x1c
        /*002a*/ 	.short	(.L_316 - .L_315)


	//   ....[0]....
.L_315:
        /*002c*/ 	.word	0x00000010


	//----- nvinfo : EIATTR_MAX_THREADS
	.align		4
.L_316:
        /*0030*/ 	.byte	0x04, 0x05
        /*0032*/ 	.short	(.L_318 - .L_317)
.L_317:
        /*0034*/ 	.word	0x00000080
        /*0038*/ 	.word	0x00000001
        /*003c*/ 	.word	0x00000001


	//----- nvinfo : EIATTR_CBANK_PARAM_SIZE
	.align		4
.L_318:
        /*0040*/ 	.byte	0x03, 0x19
        /*0042*/ 	.short	0x0438


	//----- nvinfo : EIATTR_PARAM_CBANK
	.align		4
        /*0044*/ 	.byte	0x04, 0x0a
        /*0046*/ 	.short	(.L_320 - .L_319)
	.align		4
.L_319:
        /*0048*/ 	.word	index@(.nv.constant0._ZN7cutlass13device_kernelIN5flash19enable_sm80_to_sm89INS1_16FlashAttnFwdSm80INS1_25CollectiveMainloopFwdSm80ILi4ELi1ELb0EN4cute5tupleIJNS5_1CILi128EEENS7_ILi48EEENS7_ILi96EEEEEELi96ENS_10bfloat16_tEfNS_4arch4Sm80ELb1ELb0ELb0ELb1ELb0ELb0ELb1ELb1EEENS1_21CollectiveEpilogueFwdINS6_IJS8_SA_S9_EEENS6_IJNS7_ILi1EEESI_SI_EEESC_SE_Li128ELb1ELb1ELb1ELb0EEENS1_36VarlenDynamicPersistentTileSchedulerILi128ELi48ELi128ELi128ELb1ELb1ELb0ELb1ELb1ELb1EEEEEEEEEvNT_6ParamsE)
        /*004c*/ 	.short	0x0380
        /*004e*/ 	.short	0x0438


	//----- nvinfo : EIATTR_SW_WAR
	.align		4
.L_320:
        /*0050*/ 	.byte	0x04, 0x36
        /*0052*/ 	.short	(.L_322 - .L_321)
.L_321:
        /*0054*/ 	.word	0x00000008
.L_322:


//--------------------- .nv.info._ZN7cutlass13device_kernelIN5flash19enable_sm80_to_sm89INS1_16FlashAttnFwdSm80INS1_25CollectiveMainloopFwdSm80ILi4ELi1ELb0EN4cute5tupleIJNS5_1CILi128EEENS7_ILi48EEENS7_ILi96EEEEEELi96ENS_10bfloat16_tEfNS_4arch4Sm80ELb1ELb0ELb0ELb1ELb0ELb1ELb1ELb1EEENS1_21CollectiveEpilogueFwdINS6_IJS8_SA_S9_EEENS6_IJNS7_ILi1EEESI_SI_EEESC_SE_Li128ELb1ELb1ELb1ELb0EEENS1_36VarlenDynamicPersistentTileSchedulerILi128ELi48ELi128ELi128ELb1ELb1ELb0ELb1ELb1ELb1EEEEEEEEEvNT_6ParamsE --------------------------
	.section	.nv.info._ZN7cutlass13device_kernelIN5flash19enable_sm80_to_sm89INS1_16FlashAttnFwdSm80INS1_25CollectiveMainloopFwdSm80ILi4ELi1ELb0EN4cute5tupleIJNS5_1CILi128EEENS7_ILi48EEENS7_ILi96EEEEEELi96ENS_10bfloat16_tEfNS_4arch4Sm80ELb1ELb0ELb0ELb1ELb0ELb1ELb1ELb1EEENS1_21CollectiveEpilogueFwdINS6_IJS8_SA_S9_EEENS6_IJNS7_ILi1EEESI_SI_EEESC_SE_Li128ELb1ELb1ELb1ELb0EEENS1_36VarlenDynamicPersistentTileSchedulerILi128ELi48ELi128ELi128ELb1ELb1ELb0ELb1ELb1ELb1EEEEEEEEEvNT_6ParamsE,"",@"SHT_CUDA_INFO"
	.sectionflags	@""
	.align	4


	//----- nvinfo : EIATTR_CUDA_API_VERSION
	.align		4
        /*0000*/ 	.byte	0x04, 0x37
        /*0002*/ 	.short	(.L_324 - .L_323)
.L_323:
        /*0004*/ 	.word	0x00000082


	//----- nvinfo : EIATTR_KPARAM_INFO
	.align		4
.L_324:
        /*0008*/ 	.byte	0x04, 0x17
        /*000a*/ 	.short	(.L_326 - .L_325)
.L_325:
        /*000c*/ 	.word	0x00000000
        /*0010*/ 	.short	0x0000
        /*0012*/ 	.short	0x0000
        /*0014*/ 	.byte	0x00, 0xf0, 0xe1, 0x10


	//----- nvinfo : EIATTR_SPARSE_MMA_MASK
	.align		4
.L_326:
        /*0018*/ 	.byte	0x03, 0x50
        /*001a*/ 	.short	0x0000


	//----- nvinfo : EIATTR_MAXREG_COUNT
	.align		4
        /*001c*/ 	.byte	0x03, 0x1b
        /*001e*/ 	.short	0x00ff


	//----- nvinfo : EIATTR_MERCURY_ISA_VERSION
	.align		4
        /*0020*/ 	.byte	0x03, 0x5f
        /*0022*/ 	.short	0x0101


	//----- nvinfo : EIATTR_VRC_CTA_INIT_COUNT
	.align		4
        /*0024*/ 	.byte	0x02, 0x4a
	.zero		1
	.zero		1


	//----- nvinfo : EIATTR_EXIT_INSTR_OFFSETS
	.align		4
        /*0028*/ 	.byte	0x04, 0x1c
        /*002a*/ 	.short	(.L_328 - .L_327)


	//   ....[0]....
.L_327:
        /*002c*/ 	.word	0x00000010


	//----- nvinfo : EIATTR_MAX_THREADS
	.align		4
.L_328:
        /*0030*/ 	.byte	0x04, 0x05
        /*0032*/ 	.short	(.L_330 - .L_329)
.L_329:
        /*0034*/ 	.word	0x00000080
        /*0038*/ 	.word	0x00000001
        /*003c*/ 	.word	0x00000001


	//----- nvinfo : EIATTR_CBANK_PARAM_SIZE
	.align		4
.L_330:
        /*0040*/ 	.byte	0x03, 0x19
        /*0042*/ 	.short	0x0438


	//----- nvinfo : EIATTR_PARAM_CBANK
	.align		4
        /*0044*/ 	.byte	0x04, 0x0a
        /*0046*/ 	.short	(.L_332 - .L_331)
	.align		4
.L_331:
        /*0048*/ 	.word	index@(.nv.constant0._ZN7cutlass13device_kernelIN5flash19enable_sm80_to_sm89INS1_16FlashAttnFwdSm80INS1_25CollectiveMainloopFwdSm80ILi4ELi1ELb0EN4cute5tupleIJNS5_1CILi128EEENS7_ILi48EEENS7_ILi96EEEEEELi96ENS_10bfloat16_tEfNS_4arch4Sm80ELb1ELb0ELb0ELb1ELb0ELb1ELb1ELb1EEENS1_21CollectiveEpilogueFwdINS6_IJS8_SA_S9_EEENS6_IJNS7_ILi1EEESI_SI_EEESC_SE_Li128ELb1ELb1ELb1ELb0EEENS1_36VarlenDynamicPersistentTileSchedulerILi128ELi48ELi128ELi128ELb1ELb1ELb0ELb1ELb1ELb1EEEEEEEEEvNT_6ParamsE)
        /*004c*/ 	.short	0x0380
        /*004e*/ 	.short	0x0438


	//----- nvinfo : EIATTR_SW_WAR
	.align		4
.L_332:
        /*0050*/ 	.byte	0x04, 0x36
        /*0052*/ 	.short	(.L_334 - .L_333)
.L_333:
        /*0054*/ 	.word	0x00000008
.L_334:


//--------------------- .nv.callgraph             --------------------------
	.section	.nv.callgraph,"",@"SHT_CUDA_CALLGRAPH"
	.align	4
	.sectionentsize	8
	.align		4
        /*0000*/ 	.word	0x00000000
	.align		4
        /*0004*/ 	.word	0xffffffff
	.align		4
        /*0008*/ 	.word	0x00000000
	.align		4
        /*000c*/ 	.word	0xfffffffe
	.align		4
        /*0010*/ 	.word	0x00000000
	.align		4
        /*0014*/ 	.word	0xfffffffd
	.align		4
        /*0018*/ 	.word	0x00000000
	.align		4
        /*001c*/ 	.word	0xfffffffc


//--------------------- .nv.constant4             --------------------------
	.section	.nv.constant4,"a",@progbits
	.align	8
	.align		8
.nv.constant4:
        /*0000*/ 	.dword	_ZN82_INTERNAL_67ea0664_46_flash_fwd_hdim96_bf16_split_softcapall_sm80_cu_a6473388_34684cuda3std3__45__cpo5beginE
	.align		8
        /*0008*/ 	.dword	_ZN82_INTERNAL_67ea0664_46_flash_fwd_hdim96_bf16_split_softcapall_sm80_cu_a6473388_34684cuda3std3__45__cpo3endE
	.align		8
        /*0010*/ 	.dword	_ZN82_INTERNAL_67ea0664_46_flash_fwd_hdim96_bf16_split_softcapall_sm80_cu_a6473388_34684cuda3std3__45__cpo6cbeginE
	.align		8
        /*0018*/ 	.dword	_ZN82_INTERNAL_67ea0664_46_flash_fwd_hdim96_bf16_split_softcapall_sm80_cu_a6473388_34684cuda3std3__45__cpo4cendE
	.align		8
        /*0020*/ 	.dword	_ZN82_INTERNAL_67ea0664_46_flash_fwd_hdim96_bf16_split_softcapall_sm80_cu_a6473388_34684cuda3std3__484_GLOBAL__N__67ea0664_46_flash_fwd_hdim96_bf16_split_softcapall_sm80_cu_a6473388_34686ignoreE
	.align		8
        /*0028*/ 	.dword	_ZN82_INTERNAL_67ea0664_46_flash_fwd_hdim96_bf16_split_softcapall_sm80_cu_a6473388_34684cuda3std3__419piecewise_constructE
	.align		8
        /*0030*/ 	.dword	_ZN82_INTERNAL_67ea0664_46_flash_fwd_hdim96_bf16_split_softcapall_sm80_cu_a6473388_34684cuda3std3__48in_placeE
	.align		8
        /*0038*/ 	.dword	_ZN82_INTERNAL_67ea0664_46_flash_fwd_hdim96_bf16_split_softcapall_sm80_cu_a6473388_34684cuda3std6ranges3__45__cpo4swapE
	.align		8
        /*0040*/ 	.dword	_ZN82_INTERNAL_67ea0664_46_flash_fwd_hdim96_bf16_split_softcapall_sm80_cu_a6473388_34684cuda3std6ranges3__45__cpo9iter_moveE
	.align		8
        /*0048*/ 	.dword	_ZN82_INTERNAL_67ea0664_46_flash_fwd_hdim96_bf16_split_softcapall_sm80_cu_a6473388_34684cute7productE
	.align		8
        /*0050*/ 	.dword	_ZN82_INTERNAL_67ea0664_46_flash_fwd_hdim96_bf16_split_softcapall_sm80_cu_a6473388_34684cute1_E


//--------------------- .text._ZN7cutlass13device_kernelIN5flash19enable_sm80_to_sm89INS1_16FlashAttnFwdSm80INS1_25CollectiveMainloopFwdSm80ILi4ELi1ELb0EN4cute5tupleIJNS5_1CILi128EEENS7_ILi64EEENS7_ILi96EEEEEELi96ENS_10bfloat16_tEfNS_4arch4Sm80ELb0ELb0ELb1ELb0ELb0ELb0ELb1ELb1EEENS1_21CollectiveEpilogueFwdINS6_IJS8_SA_S9_EEENS6_IJNS7_ILi1EEESI_SI_EEESC_SE_Li128ELb0ELb1ELb1ELb0EEENS1_19SingleTileSchedulerILb0ELb1ELb1ELi128EEEEEEEEEvNT_6ParamsE --------------------------
	.section	.text._ZN7cutlass13device_kernelIN5flash19enable_sm80_to_sm89INS1_16FlashAttnFwdSm80INS1_25CollectiveMainloopFwdSm80ILi4ELi1ELb0EN4cute5tupleIJNS5_1CILi128EEENS7_ILi64EEENS7_ILi96EEEEEELi96ENS_10bfloat16_tEfNS_4arch4Sm80ELb0ELb0ELb1ELb0ELb0ELb0ELb1ELb1EEENS1_21CollectiveEpilogueFwdINS6_IJS8_SA_S9_EEENS6_IJNS7_ILi1EEESI_SI_EEESC_SE_Li128ELb0ELb1ELb1ELb0EEENS1_19SingleTileSchedulerILb0ELb1ELb1ELi128EEEEEEEEEvNT_6ParamsE,"ax",@progbits
	.align	128
.text._ZN7cutlass13device_kernelIN5flash19enable_sm80_to_sm89INS1_16FlashAttnFwdSm80INS1_25CollectiveMainloopFwdSm80ILi4ELi1ELb0EN4cute5tupleIJNS5_1CILi128EEENS7_ILi64EEENS7_ILi96EEEEEELi96ENS_10bfloat16_tEfNS_4arch4Sm80ELb0ELb0ELb1ELb0ELb0ELb0ELb1ELb1EEENS1_21CollectiveEpilogueFwdINS6_IJS8_SA_S9_EEENS6_IJNS7_ILi1EEESI_SI_EEESC_SE_Li128ELb0ELb1ELb1ELb0EEENS1_19SingleTileSchedulerILb0ELb1ELb1ELi128EEEEEEEEEvNT_6ParamsE:
        .type           _ZN7cutlass13device_kernelIN5flash19enable_sm80_to_sm89INS1_16FlashAttnFwdSm80INS1_25CollectiveMainloopFwdSm80ILi4ELi1ELb0EN4cute5tupleIJNS5_1CILi128EEENS7_ILi64EEENS7_ILi96EEEEEELi96ENS_10bfloat16_tEfNS_4arch4Sm80ELb0ELb0ELb1ELb0ELb0ELb0ELb1ELb1EEENS1_21CollectiveEpilogueFwdINS6_IJS8_SA_S9_EEENS6_IJNS7_ILi1EEESI_SI_EEESC_SE_Li128ELb0ELb1ELb1ELb0EEENS1_19SingleTileSchedulerILb0ELb1ELb1ELi128EEEEEEEEEvNT_6ParamsE,@function
        .size           _ZN7cutlass13device_kernelIN5flash19enable_sm80_to_sm89INS1_16FlashAttnFwdSm80INS1_25CollectiveMainloopFwdSm80ILi4ELi1ELb0EN4cute5tupleIJNS5_1CILi128EEENS7_ILi64EEENS7_ILi96EEEEEELi96ENS_10bfloat16_tEfNS_4arch4Sm80ELb0ELb0ELb1ELb0ELb0ELb0ELb1ELb1EEENS1_21CollectiveEpilogueFwdINS6_IJS8_SA_S9_EEENS6_IJNS7_ILi1EEESI_SI_EEESC_SE_Li128ELb0ELb1ELb1ELb0EEENS1_19SingleTileSchedulerILb0ELb1ELb1ELi128EEEEEEEEEvNT_6ParamsE,(.L_x_18 - _ZN7cutlass13device_kernelIN5flash19enable_sm80_to_sm89INS1_16FlashAttnFwdSm80INS1_25CollectiveMainloopFwdSm80ILi4ELi1ELb0EN4cute5tupleIJNS5_1CILi128EEENS7_ILi64EEENS7_ILi96EEEEEELi96ENS_10bfloat16_tEfNS_4arch4Sm80ELb0ELb0ELb1ELb0ELb0ELb0ELb1ELb1EEENS1_21CollectiveEpilogueFwdINS6_IJS8_SA_S9_EEENS6_IJNS7_ILi1EEESI_SI_EEESC_SE_Li128ELb0ELb1ELb1ELb0EEENS1_19SingleTileSchedulerILb0ELb1ELb1ELi128EEEEEEEEEvNT_6ParamsE)
        .other          _ZN7cutlass13device_kernelIN5flash19enable_sm80_to_sm89INS1_16FlashAttnFwdSm80INS1_25CollectiveMainloopFwdSm80ILi4ELi1ELb0EN4cute5tupleIJNS5_1CILi128EEENS7_ILi64EEENS7_ILi96EEEEEELi96ENS_10bfloat16_tEfNS_4arch4Sm80ELb0ELb0ELb1ELb0ELb0ELb0ELb1ELb1EEENS1_21CollectiveEpilogueFwdINS6_IJS8_SA_S9_EEENS6_IJNS7_ILi1EEESI_SI_EEESC_SE_Li128ELb0ELb1ELb1ELb0EEENS1_19SingleTileSchedulerILb0ELb1ELb1ELi128EEEEEEEEEvNT_6ParamsE,@"STO_CUDA_ENTRY STV_DEFAULT"
_ZN7cutlass13device_kernelIN5flash19enable_sm80_to_sm89INS1_16FlashAttnFwdSm80INS1_25CollectiveMainloopFwdSm80ILi4ELi1ELb0EN4cute5tupleIJNS5_1CILi128EEENS7_ILi64EEENS7_ILi96EEEEEELi96ENS_10bfloat16_tEfNS_4arch4Sm80ELb0ELb0ELb1ELb0ELb0ELb0ELb1ELb1EEENS1_21CollectiveEpilogueFwdINS6_IJS8_SA_S9_EEENS6_IJNS7_ILi1EEESI_SI_EEESC_SE_Li128ELb0ELb1ELb1ELb0EEENS1_19SingleTileSchedulerILb0ELb1ELb1ELi128EEEEEEEEEvNT_6ParamsE:
[----:B------:R-:W-:Y:S01]  /*0000*/  LDC R1, c[0x0][0x37c] ;  /* 0x0000df00ff017b82 */ /* 0x000fe20000000800 */
[----:B------:R-:W-:Y:S05]  /*0010*/  EXIT ;  /* 0x000000000000794d */ /* 0x000fea0003800000 */
.L_x_0:
[----:B------:R-:W-:-:S00]  /*0020*/  BRA `(.L_x_0) ;  /* 0xfffffffc00fc7947 */ /* 0x000fc0000383ffff */
[----:B------:R-:W-:-:S00]  /*0030*/  NOP ;  /* 0x0000000000007918 */ /* 0x000fc00000000000 */
        /* <DEDUP_REMOVED lines=12> */
.L_x_18:


//--------------------- .text._ZN7cutlass13device_kernelIN5flash19enable_sm80_to_sm89INS1_16FlashAttnFwdSm80INS1_25CollectiveMainloopFwdSm80ILi4ELi1ELb0EN4cute5tupleIJNS5_1CILi128EEENS7_ILi48EEENS7_ILi96EEEEEELi96ENS_10bfloat16_tEfNS_4arch4Sm80ELb0ELb0ELb1ELb1ELb0ELb0ELb1ELb1EEENS1_21CollectiveEpilogueFwdINS6_IJS8_SA_S9_EEENS6_IJNS7_ILi1EEESI_SI_EEESC_SE_Li128ELb1ELb1ELb1ELb0EEENS1_36VarlenDynamicPersistentTileSchedulerILi128ELi48ELi128ELi128ELb1ELb1ELb0ELb0ELb1ELb1EEEEEEEEEvNT_6ParamsE --------------------------
	.section	.text._ZN7cutlass13device_kernelIN5flash19enable_sm80_to_sm89INS1_16FlashAttnFwdSm80INS1_25CollectiveMainloopFwdSm80ILi4ELi1ELb0EN4cute5tupleIJNS5_1CILi128EEENS7_ILi48EEENS7_ILi96EEEEEELi96ENS_10bfloat16_tEfNS_4arch4Sm80ELb0ELb0ELb1ELb1ELb0ELb0ELb1ELb1EEENS1_21CollectiveEpilogueFwdINS6_IJS8_SA_S9_EEENS6_IJNS7_ILi1EEESI_SI_EEESC_SE_Li128ELb1ELb1ELb1ELb0EEENS1_36VarlenDynamicPersistentTileSchedulerILi128ELi48ELi128ELi128ELb1ELb1ELb0ELb0ELb1ELb1EEEEEEEEEvNT_6ParamsE,"ax",@progbits
	.align	128
.text._ZN7cutlass13device_kernelIN5flash19enable_sm80_to_sm89INS1_16FlashAttnFwdSm80INS1_25CollectiveMainloopFwdSm80ILi4ELi1ELb0EN4cute5tupleIJNS5_1CILi128EEENS7_ILi48EEENS7_ILi96EEEEEELi96ENS_10bfloat16_tEfNS_4arch4Sm80ELb0ELb0ELb1ELb1ELb0ELb0ELb1ELb1EEENS1_21CollectiveEpilogueFwdINS6_IJS8_SA_S9_EEENS6_IJNS7_ILi1EEESI_SI_EEESC_SE_Li128ELb1ELb1ELb1ELb0EEENS1_36VarlenDynamicPersistentTileSchedulerILi128ELi48ELi128ELi128ELb1ELb1ELb0ELb0ELb1ELb1EEEEEEEEEvNT_6ParamsE:
        .type           _ZN7cutlass13device_kernelIN5flash19enable_sm80_to_sm89INS1_16FlashAttnFwdSm80INS1_25CollectiveMainloopFwdSm80ILi4ELi1ELb0EN4cute5tupleIJNS5_1CILi128EEENS7_ILi48EEENS7_ILi96EEEEEELi96ENS_10bfloat16_tEfNS_4arch4Sm80ELb0ELb0ELb1ELb1ELb0ELb0ELb1ELb1EEENS1_21CollectiveEpilogueFwdINS6_IJS8_SA_S9_EEENS6_IJNS7_ILi1EEESI_SI_EEESC_SE_Li128ELb1ELb1ELb1ELb0EEENS1_36VarlenDynamicPersistentTileSchedulerILi128ELi48ELi128ELi128ELb1ELb1ELb0ELb0ELb1ELb1EEEEEEEEEvNT_6ParamsE,@function
        .size           _ZN7cutlass13device_kernelIN5flash19enable_sm80_to_sm89INS1_16FlashAttnFwdSm80INS1_25CollectiveMainloopFwdSm80ILi4ELi1ELb0EN4cute5tupleIJNS5_1CILi128EEENS7_ILi48EEENS7_ILi96EEEEEELi96ENS_10bfloat16_tEfNS_4arch4Sm80ELb0ELb0ELb1ELb1ELb0ELb0ELb1ELb1EEENS1_21CollectiveEpilogueFwdINS6_IJS8_SA_S9_EEENS6_IJNS7_ILi1EEESI_SI_EEESC_SE_Li128ELb1ELb1ELb1ELb0EEENS1_36VarlenDynamicPersistentTileSchedulerILi128ELi48ELi128ELi128ELb1ELb1ELb0ELb0ELb1ELb1EEEEEEEEEvNT_6ParamsE,(.L_x_19 - _ZN7cutlass13device_kernelIN5flash19enable_sm80_to_sm89INS1_16FlashAttnFwdSm80INS1_25CollectiveMainloopFwdSm80ILi4ELi1ELb0EN4cute5tupleIJNS5_1CILi128EEENS7_ILi48EEENS7_ILi96EEEEEELi96ENS_10bfloat16_tEfNS_4arch4Sm80ELb0ELb0ELb1ELb1ELb0ELb0ELb1ELb1EEENS1_21CollectiveEpilogueFwdINS6_IJS8_SA_S9_EEENS6_IJNS7_ILi1EEESI_SI_EEESC_SE_Li128ELb1ELb1ELb1ELb0EEENS1_36VarlenDynamicPersistentTileSchedulerILi128ELi48ELi128ELi128ELb1ELb1ELb0ELb0ELb1ELb1EEEEEEEEEvNT_6ParamsE)
        .other          _ZN7cutlass13device_kernelIN5flash19enable_sm80_to_sm89INS1_16FlashAttnFwdSm80INS1_25CollectiveMainloopFwdSm80ILi4ELi1ELb0EN4cute5tupleIJNS5_1CILi128EEENS7_ILi48EEENS7_ILi96EEEEEELi96ENS_10bfloat16_tEfNS_4arch4Sm80ELb0ELb0ELb1ELb1ELb0ELb0ELb1ELb1EEENS1_21CollectiveEpilogueFwdINS6_IJS8_SA_S9_EEENS6_IJNS7_ILi1EEESI_SI_EEESC_SE_Li128ELb1ELb1ELb1ELb0EEENS1_36VarlenDynamicPersistentTileSchedulerILi128ELi48ELi128ELi128ELb1ELb1ELb0ELb0ELb1ELb1EEEEEEEEEvNT_6ParamsE,@"STO_CUDA_ENTRY STV_DEFAULT"
_ZN7cutlass13device_kernelIN5flash19enable_sm80_to_sm89INS1_16FlashAttnFwdSm80INS1_25CollectiveMainloopFwdSm80ILi4ELi1ELb0EN4cute5tupleIJNS5_1CILi128EEENS7_ILi48EEENS7_ILi96EEEEEELi96ENS_10bfloat16_tEfNS_4arch4Sm80ELb0ELb0ELb1ELb1ELb0ELb0ELb1ELb1EEENS1_21CollectiveEpilogueFwdINS6_IJS8_SA_S9_EEENS6_IJNS7_ILi1EEESI_SI_EEESC_SE_Li128ELb1ELb1ELb1ELb0EEENS1_36VarlenDynamicPersistentTileSchedulerILi128ELi48ELi128ELi128ELb1ELb1ELb0ELb0ELb1ELb1EEEEEEEEEvNT_6ParamsE:
[----:B------:R-:W-:Y:S01]  /*0000*/  LDC R1, c[0x0][0x37c] ;  /* 0x0000df00ff017b82 */ /* 0x000fe20000000800 */
[----:B------:R-:W-:Y:S05]  /*0010*/  EXIT ;  /* 0x000000000000794d */ /* 0x000fea0003800000 */
.L_x_1:
        /* <DEDUP_REMOVED lines=14> */
.L_x_19:


//--------------------- .text._ZN7cutlass13device_kernelIN5flash19enable_sm80_to_sm89INS1_16FlashAttnFwdSm80INS1_25CollectiveMainloopFwdSm80ILi4ELi1ELb0EN4cute5tupleIJNS5_1CILi128EEENS7_ILi48EEENS7_ILi96EEEEEELi96ENS_10bfloat16_tEfNS_4arch4Sm80ELb0ELb0ELb1ELb1ELb0ELb1ELb1ELb1EEENS1_21CollectiveEpilogueFwdINS6_IJS8_SA_S9_EEENS6_IJNS7_ILi1EEESI_SI_EEESC_SE_Li128ELb1ELb1ELb1ELb0EEENS1_36VarlenDynamicPersistentTileSchedulerILi128ELi48ELi128ELi128ELb1ELb1ELb0ELb0ELb1ELb1EEEEEEEEEvNT_6ParamsE --------------------------
	.section	.text._ZN7cutlass13device_kernelIN5flash19enable_sm80_to_sm89INS1_16FlashAttnFwdSm80INS1_25CollectiveMainloopFwdSm80ILi4ELi1ELb0EN4cute5tupleIJNS5_1CILi128EEENS7_ILi48EEENS7_ILi96EEEEEELi96ENS_10bfloat16_tEfNS_4arch4Sm80ELb0ELb0ELb1ELb1ELb0ELb1ELb1ELb1EEENS1_21CollectiveEpilogueFwdINS6_IJS8_SA_S9_EEENS6_IJNS7_ILi1EEESI_SI_EEESC_SE_Li128ELb1ELb1ELb1ELb0EEENS1_36VarlenDynamicPersistentTileSchedulerILi128ELi48ELi128ELi128ELb1ELb1ELb0ELb0ELb1ELb1EEEEEEEEEvNT_6ParamsE,"ax",@progbits
	.align	128
.text._ZN7cutlass13device_kernelIN5flash19enable_sm80_to_sm89INS1_16FlashAttnFwdSm80INS1_25CollectiveMainloopFwdSm80ILi4ELi1ELb0EN4cute5tupleIJNS5_1CILi128EEENS7_ILi48EEENS7_ILi96EEEEEELi96ENS_10bfloat16_tEfNS_4arch4Sm80ELb0ELb0ELb1ELb1ELb0ELb1ELb1ELb1EEENS1_21CollectiveEpilogueFwdINS6_IJS8_SA_S9_EEENS6_IJNS7_ILi1EEESI_SI_EEESC_SE_Li128ELb1ELb1ELb1ELb0EEENS1_36VarlenDynamicPersistentTileSchedulerILi128ELi48ELi128ELi128ELb1ELb1ELb0ELb0ELb1ELb1EEEEEEEEEvNT_6ParamsE:
        .type           _ZN7cutlass13device_kernelIN5flash19enable_sm80_to_sm89INS1_16FlashAttnFwdSm80INS1_25CollectiveMainloopFwdSm80ILi4ELi1ELb0EN4cute5tupleIJNS5_1CILi128EEENS7_ILi48EEENS7_ILi96EEEEEELi96ENS_10bfloat16_tEfNS_4arch4Sm80ELb0ELb0ELb1ELb1ELb0ELb1ELb1ELb1EEENS1_21CollectiveEpilogueFwdINS6_IJS8_SA_S9_EEENS6_IJNS7_ILi1EEESI_SI_EEESC_SE_Li128ELb1ELb1ELb1ELb0EEENS1_36VarlenDynamicPersistentTileSchedulerILi128ELi48ELi128ELi128ELb1ELb1ELb0ELb0ELb1ELb1EEEEEEEEEvNT_6ParamsE,@function
        .size           _ZN7cutlass13device_kernelIN5flash19enable_sm80_to_sm89INS1_16FlashAttnFwdSm80INS1_25CollectiveMainloopFwdSm80ILi4ELi1ELb0EN4cute5tupleIJNS5_1CILi128EEENS7_ILi48EEENS7_ILi96EEEEEELi96ENS_10bfloat16_tEfNS_4arch4Sm80ELb0ELb0ELb1ELb1ELb0ELb1ELb1ELb1EEENS1_21CollectiveEpilogueFwdINS6_IJS8_SA_S9_EEENS6_IJNS7_ILi1EEESI_SI_EEESC_SE_Li128ELb1ELb1ELb1ELb0EEENS1_36VarlenDynamicPersistentTileSchedulerILi128ELi48ELi128ELi128ELb1ELb1ELb0ELb0ELb1ELb1EEEEEEEEEvNT_6ParamsE,(.L_x_20 - _ZN7cutlass13device_kernelIN5flash19enable_sm80_to_sm89INS1_16FlashAttnFwdSm80INS1_25CollectiveMainloopFwdSm80ILi4ELi1ELb0EN4cute5tupleIJNS5_1CILi128EEENS7_ILi48EEENS7_ILi96EEEEEELi96ENS_10bfloat16_tEfNS_4arch4Sm80ELb0ELb0ELb1ELb1ELb0ELb1ELb1ELb1EEENS1_21CollectiveEpilogueFwdINS6_IJS8_SA_S9_EEENS6_IJNS7_ILi1EEESI_SI_EEESC_SE_Li128ELb1ELb1ELb1ELb0EEENS1_36VarlenDynamicPersistentTileSchedulerILi128ELi48ELi128ELi128ELb1ELb1ELb0ELb0ELb1ELb1EEEEEEEEEvNT_6ParamsE)
        .other          _ZN7cutlass13device_kernelIN5flash19enable_sm80_to_sm89INS1_16FlashAttnFwdSm80INS1_25CollectiveMainloopFwdSm80ILi4ELi1ELb0EN4cute5tupleIJNS5_1CILi128EEENS7_ILi48EEENS7_ILi96EEEEEELi96ENS_10bfloat16_tEfNS_4arch4Sm80ELb0ELb0ELb1ELb1ELb0ELb1ELb1ELb1EEENS1_21CollectiveEpilogueFwdINS6_IJS8_SA_S9_EEENS6_IJNS7_ILi1EEESI_SI_EEESC_SE_Li128ELb1ELb1ELb1ELb0EEENS1_36VarlenDynamicPersistentTileSchedulerILi128ELi48ELi128ELi128ELb1ELb1ELb0ELb0ELb1ELb1EEEEEEEEEvNT_6ParamsE,@"STO_CUDA_ENTRY STV_DEFAULT"
_ZN7cutlass13device_kernelIN5flash19enable_sm80_to_sm89INS1_16FlashAttnFwdSm80INS1_25CollectiveMainloopFwdSm80ILi4ELi1ELb0EN4cute5tupleIJNS5_1CILi128EEENS7_ILi48EEENS7_ILi96EEEEEELi96ENS_10bfloat16_tEfNS_4arch4Sm80ELb0ELb0ELb1ELb1ELb0ELb1ELb1ELb1EEENS1_21CollectiveEpilogueFwdINS6_IJS8_SA_S9_EEENS6_IJNS7_ILi1EEESI_SI_EEESC_SE_Li128ELb1ELb1ELb1ELb0EEENS1_36VarlenDynamicPersistentTileSchedulerILi128ELi48ELi128ELi128ELb1ELb1ELb0ELb0ELb1ELb1EEEEEEEEEvNT_6ParamsE:
[----:B------:R-:W-:Y:S01]  /*0000*/  LDC R1, c[0x0][0x37c] ;  /* 0x0000df00ff017b82 */ /* 0x000fe20000000800 */
[----:B------:R-:W-:Y:S05]  /*0010*/  EXIT ;  /* 0x000000000000794d */ /* 0x000fea0003800000 */
.L_x_2:
        /* <DEDUP_REMOVED lines=14> */
.L_x_20:


//--------------------- .text._ZN7cutlass13device_kernelIN5flash19enable_sm80_to_sm89INS1_16FlashAttnFwdSm80INS1_25CollectiveMainloopFwdSm80ILi4ELi1ELb0EN4cute5tupleIJNS5_1CILi128EEENS7_ILi48EEENS7_ILi96EEEEEELi96ENS_10bfloat16_tEfNS_4arch4Sm80ELb0ELb1ELb1ELb0ELb0ELb0ELb1ELb1EEENS1_21CollectiveEpilogueFwdINS6_IJS8_SA_S9_EEENS6_IJNS7_ILi1EEESI_SI_EEESC_SE_Li128ELb0ELb1ELb1ELb0EEENS1_19SingleTileSchedulerILb0ELb1ELb1ELi128EEEEEEEEEvNT_6ParamsE --------------------------
	.section	.text._ZN7cutlass13device_kernelIN5flash19enable_sm80_to_sm89INS1_16FlashAttnFwdSm80INS1_25CollectiveMainloopFwdSm80ILi4ELi1ELb0EN4cute5tupleIJNS5_1CILi128EEENS7_ILi48EEENS7_ILi96EEEEEELi96ENS_10bfloat16_tEfNS_4arch4Sm80ELb0ELb1ELb1ELb0ELb0ELb0ELb1ELb1EEENS1_21CollectiveEpilogueFwdINS6_IJS8_SA_S9_EEENS6_IJNS7_ILi1EEESI_SI_EEESC_SE_Li128ELb0ELb1ELb1ELb0EEENS1_19SingleTileSchedulerILb0ELb1ELb1ELi128EEEEEEEEEvNT_6ParamsE,"ax",@progbits
	.align	128
.text._ZN7cutlass13device_kernelIN5flash19enable_sm80_to_sm89INS1_16FlashAttnFwdSm80INS1_25CollectiveMainloopFwdSm80ILi4ELi1ELb0EN4cute5tupleIJNS5_1CILi128EEENS7_ILi48EEENS7_ILi96EEEEEELi96ENS_10bfloat16_tEfNS_4arch4Sm80ELb0ELb1ELb1ELb0ELb0ELb0ELb1ELb1EEENS1_21CollectiveEpilogueFwdINS6_IJS8_SA_S9_EEENS6_IJNS7_ILi1EEESI_SI_EEESC_SE_Li128ELb0ELb1ELb1ELb0EEENS1_19SingleTileSchedulerILb0ELb1ELb1ELi128EEEEEEEEEvNT_6ParamsE:
        .type           _ZN7cutlass13device_kernelIN5flash19enable_sm80_to_sm89INS1_16FlashAttnFwdSm80INS1_25CollectiveMainloopFwdSm80ILi4ELi1ELb0EN4cute5tupleIJNS5_1CILi128EEENS7_ILi48EEENS7_ILi96EEEEEELi96ENS_10bfloat16_tEfNS_4arch4Sm80ELb0ELb1ELb1ELb0ELb0ELb0ELb1ELb1EEENS1_21CollectiveEpilogueFwdINS6_IJS8_SA_S9_EEENS6_IJNS7_ILi1EEESI_SI_EEESC_SE_Li128ELb0ELb1ELb1ELb0EEENS1_19SingleTileSchedulerILb0ELb1ELb1ELi128EEEEEEEEEvNT_6ParamsE,@function
        .size           _ZN7cutlass13device_kernelIN5flash19enable_sm80_to_sm89INS1_16FlashAttnFwdSm80INS1_25CollectiveMainloopFwdSm80ILi4ELi1ELb0EN4cute5tupleIJNS5_1CILi128EEENS7_ILi48EEENS7_ILi96EEEEEELi96ENS_10bfloat16_tEfNS_4arch4Sm80ELb0ELb1ELb1ELb0ELb0ELb0ELb1ELb1EEENS1_21CollectiveEpilogueFwdINS6_IJS8_SA_S9_EEENS6_IJNS7_ILi1EEESI_SI_EEESC_SE_Li128ELb0ELb1ELb1ELb0EEENS1_19SingleTileSchedulerILb0ELb1ELb1ELi128EEEEEEEEEvNT_6ParamsE,(.L_x_21 - _ZN7cutlass13device_kernelIN5flash19enable_sm80_to_sm89INS1_16FlashAttnFwdSm80INS1_25CollectiveMainloopFwdSm80ILi4ELi1ELb0EN4cute5tupleIJNS5_1CILi128EEENS7_ILi48EEENS7_ILi96EEEEEELi96ENS_10bfloat16_tEfNS_4arch4Sm80ELb0ELb1ELb1ELb0ELb0ELb0ELb1ELb1EEENS1_21CollectiveEpilogueFwdINS6_IJS8_SA_S9_EEENS6_IJNS7_ILi1EEESI_SI_EEESC_SE_Li128ELb0ELb1ELb1ELb0EEENS1_19SingleTileSchedulerILb0ELb1ELb1ELi128EEEEEEEEEvNT_6ParamsE)
        .other          _ZN7cutlass13device_kernelIN5flash19enable_sm80_to_sm89INS1_16FlashAttnFwdSm80INS1_25CollectiveMainloopFwdSm80ILi4ELi1ELb0EN4cute5tupleIJNS5_1CILi128EEENS7_ILi48EEENS7_ILi96EEEEEELi96ENS_10bfloat16_tEfNS_4arch4Sm80ELb0ELb1ELb1ELb0ELb0ELb0ELb1ELb1EEENS1_21CollectiveEpilogueFwdINS6_IJS8_SA_S9_EEENS6_IJNS7_ILi1EEESI_SI_EEESC_SE_Li128ELb0ELb1ELb1ELb0EEENS1_19SingleTileSchedulerILb0ELb1ELb1ELi128EEEEEEEEEvNT_6ParamsE,@"STO_CUDA_ENTRY STV_DEFAULT"
_ZN7cutlass13device_kernelIN5flash19enable_sm80_to_sm89INS1_16FlashAttnFwdSm80INS1_25CollectiveMainloopFwdSm80ILi4ELi1ELb0EN4cute5tupleIJNS5_1CILi128EEENS7_ILi48EEENS7_ILi96EEEEEELi96ENS_10bfloat16_tEfNS_4arch4Sm80ELb0ELb1ELb1ELb0ELb0ELb0ELb1ELb1EEENS1_21CollectiveEpilogueFwdINS6_IJS8_SA_S9_EEENS6_IJNS7_ILi1EEESI_SI_EEESC_SE_Li128ELb0ELb1ELb1ELb0EEENS1_19SingleTileSchedulerILb0ELb1ELb1ELi128EEEEEEEEEvNT_6ParamsE:
[----:B------:R-:W-:Y:S01]  /*0000*/  LDC R1, c[0x0][0x37c] ;  /* 0x0000df00ff017b82 */ /* 0x000fe20000000800 */
[----:B------:R-:W-:Y:S05]  /*0010*/  EXIT ;  /* 0x000000000000794d */ /* 0x000fea0003800000 */
.L_x_3:
        /* <DEDUP_REMOVED lines=14> */
.L_x_21:


//--------------------- .text._ZN7cutlass13device_kernelIN5flash19enable_sm80_to_sm89INS1_16FlashAttnFwdSm80INS1_25CollectiveMainloopFwdSm80ILi4ELi1ELb0EN4cute5tupleIJNS5_1CILi128EEENS7_ILi48EEENS7_ILi96EEEEEELi96ENS_10bfloat16_tEfNS_4arch4Sm80ELb0ELb1ELb1ELb1ELb0ELb0ELb1ELb1EEENS1_21CollectiveEpilogueFwdINS6_IJS8_SA_S9_EEENS6_IJNS7_ILi1EEESI_SI_EEESC_SE_Li128ELb1ELb1ELb1ELb0EEENS1_36VarlenDynamicPersistentTileSchedulerILi128ELi48ELi128ELi128ELb1ELb1ELb0ELb1ELb0ELb1EEEEEEEEEvNT_6ParamsE --------------------------
	.section	.text._ZN7cutlass13device_kernelIN5flash19enable_sm80_to_sm89INS1_16FlashAttnFwdSm80INS1_25CollectiveMainloopFwdSm80ILi4ELi1ELb0EN4cute5tupleIJNS5_1CILi128EEENS7_ILi48EEENS7_ILi96EEEEEELi96ENS_10bfloat16_tEfNS_4arch4Sm80ELb0ELb1ELb1ELb1ELb0ELb0ELb1ELb1EEENS1_21CollectiveEpilogueFwdINS6_IJS8_SA_S9_EEENS6_IJNS7_ILi1EEESI_SI_EEESC_SE_Li128ELb1ELb1ELb1ELb0EEENS1_36VarlenDynamicPersistentTileSchedulerILi128ELi48ELi128ELi128ELb1ELb1ELb0ELb1ELb0ELb1EEEEEEEEEvNT_6ParamsE,"ax",@progbits
	.align	128
.text._ZN7cutlass13device_kernelIN5flash19enable_sm80_to_sm89INS1_16FlashAttnFwdSm80INS1_25CollectiveMainloopFwdSm80ILi4ELi1ELb0EN4cute5tupleIJNS5_1CILi128EEENS7_ILi48EEENS7_ILi96EEEEEELi96ENS_10bfloat16_tEfNS_4arch4Sm80ELb0ELb1ELb1ELb1ELb0ELb0ELb1ELb1EEENS1_21CollectiveEpilogueFwdINS6_IJS8_SA_S9_EEENS6_IJNS7_ILi1EEESI_SI_EEESC_SE_Li128ELb1ELb1ELb1ELb0EEENS1_36VarlenDynamicPersistentTileSchedulerILi128ELi48ELi128ELi128ELb1ELb1ELb0ELb1ELb0ELb1EEEEEEEEEvNT_6ParamsE:
        .type           _ZN7cutlass13device_kernelIN5flash19enable_sm80_to_sm89INS1_16FlashAttnFwdSm80INS1_25CollectiveMainloopFwdSm80ILi4ELi1ELb0EN4cute5tupleIJNS5_1CILi128EEENS7_ILi48EEENS7_ILi96EEEEEELi96ENS_10bfloat16_tEfNS_4arch4Sm80ELb0ELb1ELb1ELb1ELb0ELb0ELb1ELb1EEENS1_21CollectiveEpilogueFwdINS6_IJS8_SA_S9_EEENS6_IJNS7_ILi1EEESI_SI_EEESC_SE_Li128ELb1ELb1ELb1ELb0EEENS1_36VarlenDynamicPersistentTileSchedulerILi128ELi48ELi128ELi128ELb1ELb1ELb0ELb1ELb0ELb1EEEEEEEEEvNT_6ParamsE,@function
        .size           _ZN7cutlass13device_kernelIN5flash19enable_sm80_to_sm89INS1_16FlashAttnFwdSm80INS1_25CollectiveMainloopFwdSm80ILi4ELi1ELb0EN4cute5tupleIJNS5_1CILi128EEENS7_ILi48EEENS7_ILi96EEEEEELi96ENS_10bfloat16_tEfNS_4arch4Sm80ELb0ELb1ELb1ELb1ELb0ELb0ELb1ELb1EEENS1_21CollectiveEpilogueFwdINS6_IJS8_SA_S9_EEENS6_IJNS7_ILi1EEESI_SI_EEESC_SE_Li128ELb1ELb1ELb1ELb0EEENS1_36VarlenDynamicPersistentTileSchedulerILi128ELi48ELi128ELi128ELb1ELb1ELb0ELb1ELb0ELb1EEEEEEEEEvNT_6ParamsE,(.L_x_22 - _ZN7cutlass13device_kernelIN5flash19enable_sm80_to_sm89INS1_16FlashAttnFwdSm80INS1_25CollectiveMainloopFwdSm80ILi4ELi1ELb0EN4cute5tupleIJNS5_1CILi128EEENS7_ILi48EEENS7_ILi96EEEEEELi96ENS_10bfloat16_tEfNS_4arch4Sm80ELb0ELb1ELb1ELb1ELb0ELb0ELb1ELb1EEENS1_21CollectiveEpilogueFwdINS6_IJS8_SA_S9_EEENS6_IJNS7_ILi1EEESI_SI_EEESC_SE_Li128ELb1ELb1ELb1ELb0EEENS1_36VarlenDynamicPersistentTileSchedulerILi128ELi48ELi128ELi128ELb1ELb1ELb0ELb1ELb0ELb1EEEEEEEEEvNT_6ParamsE)
        .other          _ZN7cutlass13device_kernelIN5flash19enable_sm80_to_sm89INS1_16FlashAttnFwdSm80INS1_25CollectiveMainloopFwdSm80ILi4ELi1ELb0EN4cute5tupleIJNS5_1CILi128EEENS7_ILi48EEENS7_ILi96EEEEEELi96ENS_10bfloat16_tEfNS_4arch4Sm80ELb0ELb1ELb1ELb1ELb0ELb0ELb1ELb1EEENS1_21CollectiveEpilogueFwdINS6_IJS8_SA_S9_EEENS6_IJNS7_ILi1EEESI_SI_EEESC_SE_Li128ELb1ELb1ELb1ELb0EEENS1_36VarlenDynamicPersistentTileSchedulerILi128ELi48ELi128ELi128ELb1ELb1ELb0ELb1ELb0ELb1EEEEEEEEEvNT_6ParamsE,@"STO_CUDA_ENTRY STV_DEFAULT"
_ZN7cutlass13device_kernelIN5flash19enable_sm80_to_sm89INS1_16FlashAttnFwdSm80INS1_25CollectiveMainloopFwdSm80ILi4ELi1ELb0EN4cute5tupleIJNS5_1CILi128EEENS7_ILi48EEENS7_ILi96EEEEEELi96ENS_10bfloat16_tEfNS_4arch4Sm80ELb0ELb1ELb1ELb1ELb0ELb0ELb1ELb1EEENS1_21CollectiveEpilogueFwdINS6_IJS8_SA_S9_EEENS6_IJNS7_ILi1EEESI_SI_EEESC_SE_Li128ELb1ELb1ELb1ELb0EEENS1_36VarlenDynamicPersistentTileSchedulerILi128ELi48ELi128ELi128ELb1ELb1ELb0ELb1ELb0ELb1EEEEEEEEEvNT_6ParamsE:
[----:B------:R-:W-:Y:S01]  /*0000*/  LDC R1, c[0x0][0x37c] ;  /* 0x0000df00ff017b82 */ /* 0x000fe20000000800 */
[----:B------:R-:W-:Y:S05]  /*0010*/  EXIT ;  /* 0x000000000000794d */ /* 0x000fea0003800000 */
.L_x_4:
        /* <DEDUP_REMOVED lines=14> */
.L_x_22:


//--------------------- .text._ZN7cutlass13device_kernelIN5flash19enable_sm80_to_sm89INS1_16FlashAttnFwdSm80INS1_25CollectiveMainloopFwdSm80ILi4ELi1ELb0EN4cute5tupleIJNS5_1CILi128EEENS7_ILi48EEENS7_ILi96EEEEEELi96ENS_10bfloat16_tEfNS_4arch4Sm80ELb0ELb1ELb1ELb1ELb0ELb1ELb1ELb1EEENS1_21CollectiveEpilogueFwdINS6_IJS8_SA_S9_EEENS6_IJNS7_ILi1EEESI_SI_EEESC_SE_Li128ELb1ELb1ELb1ELb0EEENS1_36VarlenDynamicPersistentTileSchedulerILi128ELi48ELi128ELi128ELb1ELb1ELb0ELb1ELb0ELb1EEEEEEEEEvNT_6ParamsE --------------------------
	.section	.text._ZN7cutlass13device_kernelIN5flash19enable_sm80_to_sm89INS1_16FlashAttnFwdSm80INS1_25CollectiveMainloopFwdSm80ILi4ELi1ELb0EN4cute5tupleIJNS5_1CILi128EEENS7_ILi48EEENS7_ILi96EEEEEELi96ENS_10bfloat16_tEfNS_4arch4Sm80ELb0ELb1ELb1ELb1ELb0ELb1ELb1ELb1EEENS1_21CollectiveEpilogueFwdINS6_IJS8_SA_S9_EEENS6_IJNS7_ILi1EEESI_SI_EEESC_SE_Li128ELb1ELb1ELb1ELb0EEENS1_36VarlenDynamicPersistentTileSchedulerILi128ELi48ELi128ELi128ELb1ELb1ELb0ELb1ELb0ELb1EEEEEEEEEvNT_6ParamsE,"ax",@progbits
	.align	128
.text._ZN7cutlass13device_kernelIN5flash19enable_sm80_to_sm89INS1_16FlashAttnFwdSm80INS1_25CollectiveMainloopFwdSm80ILi4ELi1ELb0EN4cute5tupleIJNS5_1CILi128EEENS7_ILi48EEENS7_ILi96EEEEEELi96ENS_10bfloat16_tEfNS_4arch4Sm80ELb0ELb1ELb1ELb1ELb0ELb1ELb1ELb1EEENS1_21CollectiveEpilogueFwdINS6_IJS8_SA_S9_EEENS6_IJNS7_ILi1EEESI_SI_EEESC_SE_Li128ELb1ELb1ELb1ELb0EEENS1_36VarlenDynamicPersistentTileSchedulerILi128ELi48ELi128ELi128ELb1ELb1ELb0ELb1ELb0ELb1EEEEEEEEEvNT_6ParamsE:
        .type           _ZN7cutlass13device_kernelIN5flash19enable_sm80_to_sm89INS1_16FlashAttnFwdSm80INS1_25CollectiveMainloopFwdSm80ILi4ELi1ELb0EN4cute5tupleIJNS5_1CILi128EEENS7_ILi48EEENS7_ILi96EEEEEELi96ENS_10bfloat16_tEfNS_4arch4Sm80ELb0ELb1ELb1ELb1ELb0ELb1ELb1ELb1EEENS1_21CollectiveEpilogueFwdINS6_IJS8_SA_S9_EEENS6_IJNS7_ILi1EEESI_SI_EEESC_SE_Li128ELb1ELb1ELb1ELb0EEENS1_36VarlenDynamicPersistentTileSchedulerILi128ELi48ELi128ELi128ELb1ELb1ELb0ELb1ELb0ELb1EEEEEEEEEvNT_6ParamsE,@function
        .size           _ZN7cutlass13device_kernelIN5flash19enable_sm80_to_sm89INS1_16FlashAttnFwdSm80INS1_25CollectiveMainloopFwdSm80ILi4ELi1ELb0EN4cute5tupleIJNS5_1CILi128EEENS7_ILi48EEENS7_ILi96EEEEEELi96ENS_10bfloat16_tEfNS_4arch4Sm80ELb0ELb1ELb1ELb1ELb0ELb1ELb1ELb1EEENS1_21CollectiveEpilogueFwdINS6_IJS8_SA_S9_EEENS6_IJNS7_ILi1EEESI_SI_EEESC_SE_Li128ELb1ELb1ELb1ELb0EEENS1_36VarlenDynamicPersistentTileSchedulerILi128ELi48ELi128ELi128ELb1ELb1ELb0ELb1ELb0ELb1EEEEEEEEEvNT_6ParamsE,(.L_x_23 - _ZN7cutlass13device_kernelIN5flash19enable_sm80_to_sm89INS1_16FlashAttnFwdSm80INS1_25CollectiveMainloopFwdSm80ILi4ELi1ELb0EN4cute5tupleIJNS5_1CILi128EEENS7_ILi48EEENS7_ILi96EEEEEELi96ENS_10bfloat16_tEfNS_4arch4Sm80ELb0ELb1ELb1ELb1ELb0ELb1ELb1ELb1EEENS1_21CollectiveEpilogueFwdINS6_IJS8_SA_S9_EEENS6_IJNS7_ILi1EEESI_SI_EEESC_SE_Li128ELb1ELb1ELb1ELb0EEENS1_36VarlenDynamicPersistentTileSchedulerILi128ELi48ELi128ELi128ELb1ELb1ELb0ELb1ELb0ELb1EEEEEEEEEvNT_6ParamsE)
        .other          _ZN7cutlass13device_kernelIN5flash19enable_sm80_to_sm89INS1_16FlashAttnFwdSm80INS1_25CollectiveMainloopFwdSm80ILi4ELi1ELb0EN4cute5tupleIJNS5_1CILi128EEENS7_ILi48EEENS7_ILi96EEEEEELi96ENS_10bfloat16_tEfNS_4arch4Sm80ELb0ELb1ELb1ELb1ELb0ELb1ELb1ELb1EEENS1_21CollectiveEpilogueFwdINS6_IJS8_SA_S9_EEENS6_IJNS7_ILi1EEESI_SI_EEESC_SE_Li128ELb1ELb1ELb1ELb0EEENS1_36VarlenDynamicPersistentTileSchedulerILi128ELi48ELi128ELi128ELb1ELb1ELb0ELb1ELb0ELb1EEEEEEEEEvNT_6ParamsE,@"STO_CUDA_ENTRY STV_DEFAULT"
_ZN7cutlass13device_kernelIN5flash19enable_sm80_to_sm89INS1_16FlashAttnFwdSm80INS1_25CollectiveMainloopFwdSm80ILi4ELi1ELb0EN4cute5tupleIJNS5_1CILi128EEENS7_ILi48EEENS7_ILi96EEEEEELi96ENS_10bfloat16_tEfNS_4arch4Sm80ELb0ELb1ELb1ELb1ELb0ELb1ELb1ELb1EEENS1_21CollectiveEpilogueFwdINS6_IJS8_SA_S9_EEENS6_IJNS7_ILi1EEESI_SI_EEESC_SE_Li128ELb1ELb1ELb1ELb0EEENS1_36VarlenDynamicPersistentTileSchedulerILi128ELi48ELi128ELi128ELb1ELb1ELb0ELb1ELb0ELb1EEEEEEEEEvNT_6ParamsE:
[----:B------:R-:W-:Y:S01]  /*0000*/  LDC R1, c[0x0][0x37c] ;  /* 0x0000df00ff017b82 */ /* 0x000fe20000000800 */
[----:B------:R-:W-:Y:S05]  /*0010*/  EXIT ;  /* 0x000000000000794d */ /* 0x000fea0003800000 */
.L_x_5:
        /* <DEDUP_REMOVED lines=14> */
.L_x_23:


//--------------------- .text._ZN7cutlass13device_kernelIN5flash19enable_sm80_to_sm89INS1_16FlashAttnFwdSm80INS1_25CollectiveMainloopFwdSm80ILi4ELi1ELb0EN4cute5tupleIJNS5_1CILi128EEENS7_ILi64EEENS7_ILi96EEEEEELi96ENS_10bfloat16_tEfNS_4arch4Sm80ELb1ELb0ELb1ELb0ELb0ELb0ELb1ELb1EEENS1_21CollectiveEpilogueFwdINS6_IJS8_SA_S9_EEENS6_IJNS7_ILi1EEESI_SI_EEESC_SE_Li128ELb0ELb1ELb1ELb0EEENS1_30DynamicPersistentTileSchedulerILi128ELi128ELb1ELb1ELb0EEEEEEEEEvNT_6ParamsE --------------------------
	.section	.text._ZN7cutlass13device_kernelIN5flash19enable_sm80_to_sm89INS1_16FlashAttnFwdSm80INS1_25CollectiveMainloopFwdSm80ILi4ELi1ELb0EN4cute5tupleIJNS5_1CILi128EEENS7_ILi64EEENS7_ILi96EEEEEELi96ENS_10bfloat16_tEfNS_4arch4Sm80ELb1ELb0ELb1ELb0ELb0ELb0ELb1ELb1EEENS1_21CollectiveEpilogueFwdINS6_IJS8_SA_S9_EEENS6_IJNS7_ILi1EEESI_SI_EEESC_SE_Li128ELb0ELb1ELb1ELb0EEENS1_30DynamicPersistentTileSchedulerILi128ELi128ELb1ELb1ELb0EEEEEEEEEvNT_6ParamsE,"ax",@progbits
	.align	128
.text._ZN7cutlass13device_kernelIN5flash19enable_sm80_to_sm89INS1_16FlashAttnFwdSm80INS1_25CollectiveMainloopFwdSm80ILi4ELi1ELb0EN4cute5tupleIJNS5_1CILi128EEENS7_ILi64EEENS7_ILi96EEEEEELi96ENS_10bfloat16_tEfNS_4arch4Sm80ELb1ELb0ELb1ELb0ELb0ELb0ELb1ELb1EEENS1_21CollectiveEpilogueFwdINS6_IJS8_SA_S9_EEENS6_IJNS7_ILi1EEESI_SI_EEESC_SE_Li128ELb0ELb1ELb1ELb0EEENS1_30DynamicPersistentTileSchedulerILi128ELi128ELb1ELb1ELb0EEEEEEEEEvNT_6ParamsE:
        .type           _ZN7cutlass13device_kernelIN5flash19enable_sm80_to_sm89INS1_16FlashAttnFwdSm80INS1_25CollectiveMainloopFwdSm80ILi4ELi1ELb0EN4cute5tupleIJNS5_1CILi128EEENS7_ILi64EEENS7_ILi96EEEEEELi96ENS_10bfloat16_tEfNS_4arch4Sm80ELb1ELb0ELb1ELb0ELb0ELb0ELb1ELb1EEENS1_21CollectiveEpilogueFwdINS6_IJS8_SA_S9_EEENS6_IJNS7_ILi1EEESI_SI_EEESC_SE_Li128ELb0ELb1ELb1ELb0EEENS1_30DynamicPersistentTileSchedulerILi128ELi128ELb1ELb1ELb0EEEEEEEEEvNT_6ParamsE,@function
        .size           _ZN7cutlass13device_kernelIN5flash19enable_sm80_to_sm89INS1_16FlashAttnFwdSm80INS1_25CollectiveMainloopFwdSm80ILi4ELi1ELb0EN4cute5tupleIJNS5_1CILi128EEENS7_ILi64EEENS7_ILi96EEEEEELi96ENS_10bfloat16_tEfNS_4arch4Sm80ELb1ELb0ELb1ELb0ELb0ELb0ELb1ELb1EEENS1_21CollectiveEpilogueFwdINS6_IJS8_SA_S9_EEENS6_IJNS7_ILi1EEESI_SI_EEESC_SE_Li128ELb0ELb1ELb1ELb0EEENS1_30DynamicPersistentTileSchedulerILi128ELi128ELb1ELb1ELb0EEEEEEEEEvNT_6ParamsE,(.L_x_24 - _ZN7cutlass13device_kernelIN5flash19enable_sm80_to_sm89INS1_16FlashAttnFwdSm80INS1_25CollectiveMainloopFwdSm80ILi4ELi1ELb0EN4cute5tupleIJNS5_1CILi128EEENS7_ILi64EEENS7_ILi96EEEEEELi96ENS_10bfloat16_tEfNS_4arch4Sm80ELb1ELb0ELb1ELb0ELb0ELb0ELb1ELb1EEENS1_21CollectiveEpilogueFwdINS6_IJS8_SA_S9_EEENS6_IJNS7_ILi1EEESI_SI_EEESC_SE_Li128ELb0ELb1ELb1ELb0EEENS1_30DynamicPersistentTileSchedulerILi128ELi128ELb1ELb1ELb0EEEEEEEEEvNT_6ParamsE)
        .other          _ZN7cutlass13device_kernelIN5flash19enable_sm80_to_sm89INS1_16FlashAttnFwdSm80INS1_25CollectiveMainloopFwdSm80ILi4ELi1ELb0EN4cute5tupleIJNS5_1CILi128EEENS7_ILi64EEENS7_ILi96EEEEEELi96ENS_10bfloat16_tEfNS_4arch4Sm80ELb1ELb0ELb1ELb0ELb0ELb0ELb1ELb1EEENS1_21CollectiveEpilogueFwdINS6_IJS8_SA_S9_EEENS6_IJNS7_ILi1EEESI_SI_EEESC_SE_Li128ELb0ELb1ELb1ELb0EEENS1_30DynamicPersistentTileSchedulerILi128ELi128ELb1ELb1ELb0EEEEEEEEEvNT_6ParamsE,@"STO_CUDA_ENTRY STV_DEFAULT"
_ZN7cutlass13device_kernelIN5flash19enable_sm80_to_sm89INS1_16FlashAttnFwdSm80INS1_25CollectiveMainloopFwdSm80ILi4ELi1ELb0EN4cute5tupleIJNS5_1CILi128EEENS7_ILi64EEENS7_ILi96EEEEEELi96ENS_10bfloat16_tEfNS_4arch4Sm80ELb1ELb0ELb1ELb0ELb0ELb0ELb1ELb1EEENS1_21CollectiveEpilogueFwdINS6_IJS8_SA_S9_EEENS6_IJNS7_ILi1EEESI_SI_EEESC_SE_Li128ELb0ELb1ELb1ELb0EEENS1_30DynamicPersistentTileSchedulerILi128ELi128ELb1ELb1ELb0EEEEEEEEEvNT_6ParamsE:
[----:B------:R-:W-:Y:S01]  /*0000*/  LDC R1, c[0x0][0x37c] ;  /* 0x0000df00ff017b82 */ /* 0x000fe20000000800 */
[----:B------:R-:W-:Y:S05]  /*0010*/  EXIT ;  /* 0x000000000000794d */ /* 0x000fea0003800000 */
.L_x_6:
        /* <DEDUP_REMOVED lines=14> */
.L_x_24:


//--------------------- .text._ZN7cutlass13device_kernelIN5flash19enable_sm80_to_sm89INS1_16FlashAttnFwdSm80INS1_25CollectiveMainloopFwdSm80ILi4ELi1ELb0EN4cute5tupleIJNS5_1CILi128EEENS7_ILi48EEENS7_ILi96EEEEEELi96ENS_10bfloat16_tEfNS_4arch4Sm80ELb1ELb0ELb1ELb1ELb0ELb0ELb1ELb1EEENS1_21CollectiveEpilogueFwdINS6_IJS8_SA_S9_EEENS6_IJNS7_ILi1EEESI_SI_EEESC_SE_Li128ELb1ELb1ELb1ELb0EEENS1_36VarlenDynamicPersistentTileSchedulerILi128ELi48ELi128ELi128ELb1ELb1ELb0ELb1ELb1ELb1EEEEEEEEEvNT_6ParamsE --------------------------
	.section	.text._ZN7cutlass13device_kernelIN5flash19enable_sm80_to_sm89INS1_16FlashAttnFwdSm80INS1_25CollectiveMainloopFwdSm80ILi4ELi1ELb0EN4cute5tupleIJNS5_1CILi128EEENS7_ILi48EEENS7_ILi96EEEEEELi96ENS_10bfloat16_tEfNS_4arch4Sm80ELb1ELb0ELb1ELb1ELb0ELb0ELb1ELb1EEENS1_21CollectiveEpilogueFwdINS6_IJS8_SA_S9_EEENS6_IJNS7_ILi1EEESI_SI_EEESC_SE_Li128ELb1ELb1ELb1ELb0EEENS1_36VarlenDynamicPersistentTileSchedulerILi128ELi48ELi128ELi128ELb1ELb1ELb0ELb1ELb1ELb1EEEEEEEEEvNT_6ParamsE,"ax",@progbits
	.align	128
.text._ZN7cutlass13device_kernelIN5flash19enable_sm80_to_sm89INS1_16FlashAttnFwdSm80INS1_25CollectiveMainloopFwdSm80ILi4ELi1ELb0EN4cute5tupleIJNS5_1CILi128EEENS7_ILi48EEENS7_ILi96EEEEEELi96ENS_10bfloat16_tEfNS_4arch4Sm80ELb1ELb0ELb1ELb1ELb0ELb0ELb1ELb1EEENS1_21CollectiveEpilogueFwdINS6_IJS8_SA_S9_EEENS6_IJNS7_ILi1EEESI_SI_EEESC_SE_Li128ELb1ELb1ELb1ELb0EEENS1_36VarlenDynamicPersistentTileSchedulerILi128ELi48ELi128ELi128ELb1ELb1ELb0ELb1ELb1ELb1EEEEEEEEEvNT_6ParamsE:
        .type           _ZN7cutlass13device_kernelIN5flash19enable_sm80_to_sm89INS1_16FlashAttnFwdSm80INS1_25CollectiveMainloopFwdSm80ILi4ELi1ELb0EN4cute5tupleIJNS5_1CILi128EEENS7_ILi48EEENS7_ILi96EEEEEELi96ENS_10bfloat16_tEfNS_4arch4Sm80ELb1ELb0ELb1ELb1ELb0ELb0ELb1ELb1EEENS1_21CollectiveEpilogueFwdINS6_IJS8_SA_S9_EEENS6_IJNS7_ILi1EEESI_SI_EEESC_SE_Li128ELb1ELb1ELb1ELb0EEENS1_36VarlenDynamicPersistentTileSchedulerILi128ELi48ELi128ELi128ELb1ELb1ELb0ELb1ELb1ELb1EEEEEEEEEvNT_6ParamsE,@function
        .size           _ZN7cutlass13device_kernelIN5flash19enable_sm80_to_sm89INS1_16FlashAttnFwdSm80INS1_25CollectiveMainloopFwdSm80ILi4ELi1ELb0EN4cute5tupleIJNS5_1CILi128EEENS7_ILi48EEENS7_ILi96EEEEEELi96ENS_10bfloat16_tEfNS_4arch4Sm80ELb1ELb0ELb1ELb1ELb0ELb0ELb1ELb1EEENS1_21CollectiveEpilogueFwdINS6_IJS8_SA_S9_EEENS6_IJNS7_ILi1EEESI_SI_EEESC_SE_Li128ELb1ELb1ELb1ELb0EEENS1_36VarlenDynamicPersistentTileSchedulerILi128ELi48ELi128ELi128ELb1ELb1ELb0ELb1ELb1ELb1EEEEEEEEEvNT_6ParamsE,(.L_x_25 - _ZN7cutlass13device_kernelIN5flash19enable_sm80_to_sm89INS1_16FlashAttnFwdSm80INS1_25CollectiveMainloopFwdSm80ILi4ELi1ELb0EN4cute5tupleIJNS5_1CILi128EEENS7_ILi48EEENS7_ILi96EEEEEELi96ENS_10bfloat16_tEfNS_4arch4Sm80ELb1ELb0ELb1ELb1ELb0ELb0ELb1ELb1EEENS1_21CollectiveEpilogueFwdINS6_IJS8_SA_S9_EEENS6_IJNS7_ILi1EEESI_SI_EEESC_SE_Li128ELb1ELb1ELb1ELb0EEENS1_36VarlenDynamicPersistentTileSchedulerILi128ELi48ELi128ELi128ELb1ELb1ELb0ELb1ELb1ELb1EEEEEEEEEvNT_6ParamsE)
        .other          _ZN7cutlass13device_kernelIN5flash19enable_sm80_to_sm89INS1_16FlashAttnFwdSm80INS1_25CollectiveMainloopFwdSm80ILi4ELi1ELb0EN4cute5tupleIJNS5_1CILi128EEENS7_ILi48EEENS7_ILi96EEEEEELi96ENS_10bfloat16_tEfNS_4arch4Sm80ELb1ELb0ELb1ELb1ELb0ELb0ELb1ELb1EEENS1_21CollectiveEpilogueFwdINS6_IJS8_SA_S9_EEENS6_IJNS7_ILi1EEESI_SI_EEESC_SE_Li128ELb1ELb1ELb1ELb0EEENS1_36VarlenDynamicPersistentTileSchedulerILi128ELi48ELi128ELi128ELb1ELb1ELb0ELb1ELb1ELb1EEEEEEEEEvNT_6ParamsE,@"STO_CUDA_ENTRY STV_DEFAULT"
_ZN7cutlass13device_kernelIN5flash19enable_sm80_to_sm89INS1_16FlashAttnFwdSm80INS1_25CollectiveMainloopFwdSm80ILi4ELi1ELb0EN4cute5tupleIJNS5_1CILi128EEENS7_ILi48EEENS7_ILi96EEEEEELi96ENS_10bfloat16_tEfNS_4arch4Sm80ELb1ELb0ELb1ELb1ELb0ELb0ELb1ELb1EEENS1_21CollectiveEpilogueFwdINS6_IJS8_SA_S9_EEENS6_IJNS7_ILi1EEESI_SI_EEESC_SE_Li128ELb1ELb1ELb1ELb0EEENS1_36VarlenDynamicPersistentTileSchedulerILi128ELi48ELi128ELi128ELb1ELb1ELb0ELb1ELb1ELb1EEEEEEEEEvNT_6ParamsE:
[----:B------:R-:W-:Y:S01]  /*0000*/  LDC R1, c[0x0][0x37c] ;  /* 0x0000df00ff017b82 */ /* 0x000fe20000000800 */
[----:B------:R-:W-:Y:S05]  /*0010*/  EXIT ;  /* 0x000000000000794d */ /* 0x000fea0003800000 */
.L_x_7:
        /* <DEDUP_REMOVED lines=14> */
.L_x_25:


//--------------------- .text._ZN7cutlass13device_kernelIN5flash19enable_sm80_to_sm89INS1_16FlashAttnFwdSm80INS1_25CollectiveMainloopFwdSm80ILi4ELi1ELb0EN4cute5tupleIJNS5_1CILi128EEENS7_ILi48EEENS7_ILi96EEEEEELi96ENS_10bfloat16_tEfNS_4arch4Sm80ELb1ELb0ELb1ELb1ELb0ELb1ELb1ELb1EEENS1_21CollectiveEpilogueFwdINS6_IJS8_SA_S9_EEENS6_IJNS7_ILi1EEESI_SI_EEESC_SE_Li128ELb1ELb1ELb1ELb0EEENS1_36VarlenDynamicPersistentTileSchedulerILi128ELi48ELi128ELi128ELb1ELb1ELb0ELb1ELb1ELb1EEEEEEEEEvNT_6ParamsE --------------------------
	.section	.text._ZN7cutlass13device_kernelIN5flash19enable_sm80_to_sm89INS1_16FlashAttnFwdSm80INS1_25CollectiveMainloopFwdSm80ILi4ELi1ELb0EN4cute5tupleIJNS5_1CILi128EEENS7_ILi48EEENS7_ILi96EEEEEELi96ENS_10bfloat16_tEfNS_4arch4Sm80ELb1ELb0ELb1ELb1ELb0ELb1ELb1ELb1EEENS1_21CollectiveEpilogueFwdINS6_IJS8_SA_S9_EEENS6_IJNS7_ILi1EEESI_SI_EEESC_SE_Li128ELb1ELb1ELb1ELb0EEENS1_36VarlenDynamicPersistentTileSchedulerILi128ELi48ELi128ELi128ELb1ELb1ELb0ELb1ELb1ELb1EEEEEEEEEvNT_6ParamsE,"ax",@progbits
	.align	128
.text._ZN7cutlass13device_kernelIN5flash19enable_sm80_to_sm89INS1_16FlashAttnFwdSm80INS1_25CollectiveMainloopFwdSm80ILi4ELi1ELb0EN4cute5tupleIJNS5_1CILi128EEENS7_ILi48EEENS7_ILi96EEEEEELi96ENS_10bfloat16_tEfNS_4arch4Sm80ELb1ELb0ELb1ELb1ELb0ELb1ELb1ELb1EEENS1_21CollectiveEpilogueFwdINS6_IJS8_SA_S9_EEENS6_IJNS7_ILi1EEESI_SI_EEESC_SE_Li128ELb1ELb1ELb1ELb0EEENS1_36VarlenDynamicPersistentTileSchedulerILi128ELi48ELi128ELi128ELb1ELb1ELb0ELb1ELb1ELb1EEEEEEEEEvNT_6ParamsE:
        .type           _ZN7cutlass13device_kernelIN5flash19enable_sm80_to_sm89INS1_16FlashAttnFwdSm80INS1_25CollectiveMainloopFwdSm80ILi4ELi1ELb0EN4cute5tupleIJNS5_1CILi128EEENS7_ILi48EEENS7_ILi96EEEEEELi96ENS_10bfloat16_tEfNS_4arch4Sm80ELb1ELb0ELb1ELb1ELb0ELb1ELb1ELb1EEENS1_21CollectiveEpilogueFwdINS6_IJS8_SA_S9_EEENS6_IJNS7_ILi1EEESI_SI_EEESC_SE_Li128ELb1ELb1ELb1ELb0EEENS1_36VarlenDynamicPersistentTileSchedulerILi128ELi48ELi128ELi128ELb1ELb1ELb0ELb1ELb1ELb1EEEEEEEEEvNT_6ParamsE,@function
        .size           _ZN7cutlass13device_kernelIN5flash19enable_sm80_to_sm89INS1_16FlashAttnFwdSm80INS1_25CollectiveMainloopFwdSm80ILi4ELi1ELb0EN4cute5tupleIJNS5_1CILi128EEENS7_ILi48EEENS7_ILi96EEEEEELi96ENS_10bfloat16_tEfNS_4arch4Sm80ELb1ELb0ELb1ELb1ELb0ELb1ELb1ELb1EEENS1_21CollectiveEpilogueFwdINS6_IJS8_SA_S9_EEENS6_IJNS7_ILi1EEESI_SI_EEESC_SE_Li128ELb1ELb1ELb1ELb0EEENS1_36VarlenDynamicPersistentTileSchedulerILi128ELi48ELi128ELi128ELb1ELb1ELb0ELb1ELb1ELb1EEEEEEEEEvNT_6ParamsE,(.L_x_26 - _ZN7cutlass13device_kernelIN5flash19enable_sm80_to_sm89INS1_16FlashAttnFwdSm80INS1_25CollectiveMainloopFwdSm80ILi4ELi1ELb0EN4cute5tupleIJNS5_1CILi128EEENS7_ILi48EEENS7_ILi96EEEEEELi96ENS_10bfloat16_tEfNS_4arch4Sm80ELb1ELb0ELb1ELb1ELb0ELb1ELb1ELb1EEENS1_21CollectiveEpilogueFwdINS6_IJS8_SA_S9_EEENS6_IJNS7_ILi1EEESI_SI_EEESC_SE_Li128ELb1ELb1ELb1ELb0EEENS1_36VarlenDynamicPersistentTileSchedulerILi128ELi48ELi128ELi128ELb1ELb1ELb0ELb1ELb1ELb1EEEEEEEEEvNT_6ParamsE)
        .other          _ZN7cutlass13device_kernelIN5flash19enable_sm80_to_sm89INS1_16FlashAttnFwdSm80INS1_25CollectiveMainloopFwdSm80ILi4ELi1ELb0EN4cute5tupleIJNS5_1CILi128EEENS7_ILi48EEENS7_ILi96EEEEEELi96ENS_10bfloat16_tEfNS_4arch4Sm80ELb1ELb0ELb1ELb1ELb0ELb1ELb1ELb1EEENS1_21CollectiveEpilogueFwdINS6_IJS8_SA_S9_EEENS6_IJNS7_ILi1EEESI_SI_EEESC_SE_Li128ELb1ELb1ELb1ELb0EEENS1_36VarlenDynamicPersistentTileSchedulerILi128ELi48ELi128ELi128ELb1ELb1ELb0ELb1ELb1ELb1EEEEEEEEEvNT_6ParamsE,@"STO_CUDA_ENTRY STV_DEFAULT"
_ZN7cutlass13device_kernelIN5flash19enable_sm80_to_sm89INS1_16FlashAttnFwdSm80INS1_25CollectiveMainloopFwdSm80ILi4ELi1ELb0EN4cute5tupleIJNS5_1CILi128EEENS7_ILi48EEENS7_ILi96EEEEEELi96ENS_10bfloat16_tEfNS_4arch4Sm80ELb1ELb0ELb1ELb1ELb0ELb1ELb1ELb1EEENS1_21CollectiveEpilogueFwdINS6_IJS8_SA_S9_EEENS6_IJNS7_ILi1EEESI_SI_EEESC_SE_Li128ELb1ELb1ELb1ELb0EEENS1_36VarlenDynamicPersistentTileSchedulerILi128ELi48ELi128ELi128ELb1ELb1ELb0ELb1ELb1ELb1EEEEEEEEEvNT_6ParamsE:
[----:B------:R-:W-:Y:S01]  /*0000*/  LDC R1, c[0x0][0x37c] ;  /* 0x0000df00ff017b82 */ /* 0x000fe20000000800 */
[----:B------:R-:W-:Y:S05]  /*0010*/  EXIT ;  /* 0x000000000000794d */ /* 0x000fea0003800000 */
.L_x_8:
        /* <DEDUP_REMOVED lines=14> */
.L_x_26:


//--------------------- .text._ZN7cutlass13device_kernelIN5flash19enable_sm80_to_sm89INS1_16FlashAttnFwdSm80INS1_25CollectiveMainloopFwdSm80ILi4ELi1ELb0EN4cute5tupleIJNS5_1CILi128EEENS7_ILi64EEENS7_ILi96EEEEEELi96ENS_10bfloat16_tEfNS_4arch4Sm80ELb0ELb0ELb0ELb0ELb0ELb0ELb1ELb1EEENS1_21CollectiveEpilogueFwdINS6_IJS8_SA_S9_EEENS6_IJNS7_ILi1EEESI_SI_EEESC_SE_Li128ELb0ELb1ELb1ELb0EEENS1_19SingleTileSchedulerILb0ELb1ELb1ELi128EEEEEEEEEvNT_6ParamsE --------------------------
	.section	.text._ZN7cutlass13device_kernelIN5flash19enable_sm80_to_sm89INS1_16FlashAttnFwdSm80INS1_25CollectiveMainloopFwdSm80ILi4ELi1ELb0EN4cute5tupleIJNS5_1CILi128EEENS7_ILi64EEENS7_ILi96EEEEEELi96ENS_10bfloat16_tEfNS_4arch4Sm80ELb0ELb0ELb0ELb0ELb0ELb0ELb1ELb1EEENS1_21CollectiveEpilogueFwdINS6_IJS8_SA_S9_EEENS6_IJNS7_ILi1EEESI_SI_EEESC_SE_Li128ELb0ELb1ELb1ELb0EEENS1_19SingleTileSchedulerILb0ELb1ELb1ELi128EEEEEEEEEvNT_6ParamsE,"ax",@progbits
	.align	128
.text._ZN7cutlass13device_kernelIN5flash19enable_sm80_to_sm89INS1_16FlashAttnFwdSm80INS1_25CollectiveMainloopFwdSm80ILi4ELi1ELb0EN4cute5tupleIJNS5_1CILi128EEENS7_ILi64EEENS7_ILi96EEEEEELi96ENS_10bfloat16_tEfNS_4arch4Sm80ELb0ELb0ELb0ELb0ELb0ELb0ELb1ELb1EEENS1_21CollectiveEpilogueFwdINS6_IJS8_SA_S9_EEENS6_IJNS7_ILi1EEESI_SI_EEESC_SE_Li128ELb0ELb1ELb1ELb0EEENS1_19SingleTileSchedulerILb0ELb1ELb1ELi128EEEEEEEEEvNT_6ParamsE:
        .type           _ZN7cutlass13device_kernelIN5flash19enable_sm80_to_sm89INS1_16FlashAttnFwdSm80INS1_25CollectiveMainloopFwdSm80ILi4ELi1ELb0EN4cute5tupleIJNS5_1CILi128EEENS7_ILi64EEENS7_ILi96EEEEEELi96ENS_10bfloat16_tEfNS_4arch4Sm80ELb0ELb0ELb0ELb0ELb0ELb0ELb1ELb1EEENS1_21CollectiveEpilogueFwdINS6_IJS8_SA_S9_EEENS6_IJNS7_ILi1EEESI_SI_EEESC_SE_Li128ELb0ELb1ELb1ELb0EEENS1_19SingleTileSchedulerILb0ELb1ELb1ELi128EEEEEEEEEvNT_6ParamsE,@function
        .size           _ZN7cutlass13device_kernelIN5flash19enable_sm80_to_sm89INS1_16FlashAttnFwdSm80INS1_25CollectiveMainloopFwdSm80ILi4ELi1ELb0EN4cute5tupleIJNS5_1CILi128EEENS7_ILi64EEENS7_ILi96EEEEEELi96ENS_10bfloat16_tEfNS_4arch4Sm80ELb0ELb0ELb0ELb0ELb0ELb0ELb1ELb1EEENS1_21CollectiveEpilogueFwdINS6_IJS8_SA_S9_EEENS6_IJNS7_ILi1EEESI_SI_EEESC_SE_Li128ELb0ELb1ELb1ELb0EEENS1_19SingleTileSchedulerILb0ELb1ELb1ELi128EEEEEEEEEvNT_6ParamsE,(.L_x_27 - _ZN7cutlass13device_kernelIN5flash19enable_sm80_to_sm89INS1_16FlashAttnFwdSm80INS1_25CollectiveMainloopFwdSm80ILi4ELi1ELb0EN4cute5tupleIJNS5_1CILi128EEENS7_ILi64EEENS7_ILi96EEEEEELi96ENS_10bfloat16_tEfNS_4arch4Sm80ELb0ELb0ELb0ELb0ELb0ELb0ELb1ELb1EEENS1_21CollectiveEpilogueFwdINS6_IJS8_SA_S9_EEENS6_IJNS7_ILi1EEESI_SI_EEESC_SE_Li128ELb0ELb1ELb1ELb0EEENS1_19SingleTileSchedulerILb0ELb1ELb1ELi128EEEEEEEEEvNT_6ParamsE)
        .other          _ZN7cutlass13device_kernelIN5flash19enable_sm80_to_sm89INS1_16FlashAttnFwdSm80INS1_25CollectiveMainloopFwdSm80ILi4ELi1ELb0EN4cute5tupleIJNS5_1CILi128EEENS7_ILi64EEENS7_ILi96EEEEEELi96ENS_10bfloat16_tEfNS_4arch4Sm80ELb0ELb0ELb0ELb0ELb0ELb0ELb1ELb1EEENS1_21CollectiveEpilogueFwdINS6_IJS8_SA_S9_EEENS6_IJNS7_ILi1EEESI_SI_EEESC_SE_Li128ELb0ELb1ELb1ELb0EEENS1_19SingleTileSchedulerILb0ELb1ELb1ELi128EEEEEEEEEvNT_6ParamsE,@"STO_CUDA_ENTRY STV_DEFAULT"
_ZN7cutlass13device_kernelIN5flash19enable_sm80_to_sm89INS1_16FlashAttnFwdSm80INS1_25CollectiveMainloopFwdSm80ILi4ELi1ELb0EN4cute5tupleIJNS5_1CILi128EEENS7_ILi64EEENS7_ILi96EEEEEELi96ENS_10bfloat16_tEfNS_4arch4Sm80ELb0ELb0ELb0ELb0ELb0ELb0ELb1ELb1EEENS1_21CollectiveEpilogueFwdINS6_IJS8_SA_S9_EEENS6_IJNS7_ILi1EEESI_SI_EEESC_SE_Li128ELb0ELb1ELb1ELb0EEENS1_19SingleTileSchedulerILb0ELb1ELb1ELi128EEEEEEEEEvNT_6ParamsE:
[----:B------:R-:W-:Y:S01]  /*0000*/  LDC R1, c[0x0][0x37c] ;  /* 0x0000df00ff017b82 */ /* 0x000fe20000000800 */
[----:B------:R-:W-:Y:S05]  /*0010*/  EXIT ;  /* 0x000000000000794d */ /* 0x000fea0003800000 */
.L_x_9:
        /* <DEDUP_REMOVED lines=14> */
.L_x_27:


//--------------------- .text._ZN7cutlass13device_kernelIN5flash19enable_sm80_to_sm89INS1_16FlashAttnFwdSm80INS1_25CollectiveMainloopFwdSm80ILi4ELi1ELb0EN4cute5tupleIJNS5_1CILi128EEENS7_ILi48EEENS7_ILi96EEEEEELi96ENS_10bfloat16_tEfNS_4arch4Sm80ELb0ELb0ELb0ELb1ELb0ELb0ELb1ELb1EEENS1_21CollectiveEpilogueFwdINS6_IJS8_SA_S9_EEENS6_IJNS7_ILi1EEESI_SI_EEESC_SE_Li128ELb1ELb1ELb1ELb0EEENS1_36VarlenDynamicPersistentTileSchedulerILi128ELi48ELi128ELi128ELb1ELb1ELb0ELb0ELb1ELb1EEEEEEEEEvNT_6ParamsE --------------------------
	.section	.text._ZN7cutlass13device_kernelIN5flash19enable_sm80_to_sm89INS1_16FlashAttnFwdSm80INS1_25CollectiveMainloopFwdSm80ILi4ELi1ELb0EN4cute5tupleIJNS5_1CILi128EEENS7_ILi48EEENS7_ILi96EEEEEELi96ENS_10bfloat16_tEfNS_4arch4Sm80ELb0ELb0ELb0ELb1ELb0ELb0ELb1ELb1EEENS1_21CollectiveEpilogueFwdINS6_IJS8_SA_S9_EEENS6_IJNS7_ILi1EEESI_SI_EEESC_SE_Li128ELb1ELb1ELb1ELb0EEENS1_36VarlenDynamicPersistentTileSchedulerILi128ELi48ELi128ELi128ELb1ELb1ELb0ELb0ELb1ELb1EEEEEEEEEvNT_6ParamsE,"ax",@progbits
	.align	128
.text._ZN7cutlass13device_kernelIN5flash19enable_sm80_to_sm89INS1_16FlashAttnFwdSm80INS1_25CollectiveMainloopFwdSm80ILi4ELi1ELb0EN4cute5tupleIJNS5_1CILi128EEENS7_ILi48EEENS7_ILi96EEEEEELi96ENS_10bfloat16_tEfNS_4arch4Sm80ELb0ELb0ELb0ELb1ELb0ELb0ELb1ELb1EEENS1_21CollectiveEpilogueFwdINS6_IJS8_SA_S9_EEENS6_IJNS7_ILi1EEESI_SI_EEESC_SE_Li128ELb1ELb1ELb1ELb0EEENS1_36VarlenDynamicPersistentTileSchedulerILi128ELi48ELi128ELi128ELb1ELb1ELb0ELb0ELb1ELb1EEEEEEEEEvNT_6ParamsE:
        .type           _ZN7cutlass13device_kernelIN5flash19enable_sm80_to_sm89INS1_16FlashAttnFwdSm80INS1_25CollectiveMainloopFwdSm80ILi4ELi1ELb0EN4cute5tupleIJNS5_1CILi128EEENS7_ILi48EEENS7_ILi96EEEEEELi96ENS_10bfloat16_tEfNS_4arch4Sm80ELb0ELb0ELb0ELb1ELb0ELb0ELb1ELb1EEENS1_21CollectiveEpilogueFwdINS6_IJS8_SA_S9_EEENS6_IJNS7_ILi1EEESI_SI_EEESC_SE_Li128ELb1ELb1ELb1ELb0EEENS1_36VarlenDynamicPersistentTileSchedulerILi128ELi48ELi128ELi128ELb1ELb1ELb0ELb0ELb1ELb1EEEEEEEEEvNT_6ParamsE,@function
        .size           _ZN7cutlass13device_kernelIN5flash19enable_sm80_to_sm89INS1_16FlashAttnFwdSm80INS1_25CollectiveMainloopFwdSm80ILi4ELi1ELb0EN4cute5tupleIJNS5_1CILi128EEENS7_ILi48EEENS7_ILi96EEEEEELi96ENS_10bfloat16_tEfNS_4arch4Sm80ELb0ELb0ELb0ELb1ELb0ELb0ELb1ELb1EEENS1_21CollectiveEpilogueFwdINS6_IJS8_SA_S9_EEENS6_IJNS7_ILi1EEESI_SI_EEESC_SE_Li128ELb1ELb1ELb1ELb0EEENS1_36VarlenDynamicPersistentTileSchedulerILi128ELi48ELi128ELi128ELb1ELb1ELb0ELb0ELb1ELb1EEEEEEEEEvNT_6ParamsE,(.L_x_28 - _ZN7cutlass13device_kernelIN5flash19enable_sm80_to_sm89INS1_16FlashAttnFwdSm80INS1_25CollectiveMainloopFwdSm80ILi4ELi1ELb0EN4cute5tupleIJNS5_1CILi128EEENS7_ILi48EEENS7_ILi96EEEEEELi96ENS_10bfloat16_tEfNS_4arch4Sm80ELb0ELb0ELb0ELb1ELb0ELb0ELb1ELb1EEENS1_21CollectiveEpilogueFwdINS6_IJS8_SA_S9_EEENS6_IJNS7_ILi1EEESI_SI_EEESC_SE_Li128ELb1ELb1ELb1ELb0EEENS1_36VarlenDynamicPersistentTileSchedulerILi128ELi48ELi128ELi128ELb1ELb1ELb0ELb0ELb1ELb1EEEEEEEEEvNT_6ParamsE)
        .other          _ZN7cutlass13device_kernelIN5flash19enable_sm80_to_sm89INS1_16FlashAttnFwdSm80INS1_25CollectiveMainloopFwdSm80ILi4ELi1ELb0EN4cute5tupleIJNS5_1CILi128EEENS7_ILi48EEENS7_ILi96EEEEEELi96ENS_10bfloat16_tEfNS_4arch4Sm80ELb0ELb0ELb0ELb1ELb0ELb0ELb1ELb1EEENS1_21CollectiveEpilogueFwdINS6_IJS8_SA_S9_EEENS6_IJNS7_ILi1EEESI_SI_EEESC_SE_Li128ELb1ELb1ELb1ELb0EEENS1_36VarlenDynamicPersistentTileSchedulerILi128ELi48ELi128ELi128ELb1ELb1ELb0ELb0ELb1ELb1EEEEEEEEEvNT_6ParamsE,@"STO_CUDA_ENTRY STV_DEFAULT"
_ZN7cutlass13device_kernelIN5flash19enable_sm80_to_sm89INS1_16FlashAttnFwdSm80INS1_25CollectiveMainloopFwdSm80ILi4ELi1ELb0EN4cute5tupleIJNS5_1CILi128EEENS7_ILi48EEENS7_ILi96EEEEEELi96ENS_10bfloat16_tEfNS_4arch4Sm80ELb0ELb0ELb0ELb1ELb0ELb0ELb1ELb1EEENS1_21CollectiveEpilogueFwdINS6_IJS8_SA_S9_EEENS6_IJNS7_ILi1EEESI_SI_EEESC_SE_Li128ELb1ELb1ELb1ELb0EEENS1_36VarlenDynamicPersistentTileSchedulerILi128ELi48ELi128ELi128ELb1ELb1ELb0ELb0ELb1ELb1EEEEEEEEEvNT_6ParamsE:
[----:B------:R-:W-:Y:S01]  /*0000*/  LDC R1, c[0x0][0x37c] ;  /* 0x0000df00ff017b82 */ /* 0x000fe20000000800 */
[----:B------:R-:W-:Y:S05]  /*0010*/  EXIT ;  /* 0x000000000000794d */ /* 0x000fea0003800000 */
.L_x_10:
        /* <DEDUP_REMOVED lines=14> */
.L_x_28:


//--------------------- .text._ZN7cutlass13device_kernelIN5flash19enable_sm80_to_sm89INS1_16FlashAttnFwdSm80INS1_25CollectiveMainloopFwdSm80ILi4ELi1ELb0EN4cute5tupleIJNS5_1CILi128EEENS7_ILi48EEENS7_ILi96EEEEEELi96ENS_10bfloat16_tEfNS_4arch4Sm80ELb0ELb0ELb0ELb1ELb0ELb1ELb1ELb1EEENS1_21CollectiveEpilogueFwdINS6_IJS8_SA_S9_EEENS6_IJNS7_ILi1EEESI_SI_EEESC_SE_Li128ELb1ELb1ELb1ELb0EEENS1_36VarlenDynamicPersistentTileSchedulerILi128ELi48ELi128ELi128ELb1ELb1ELb0ELb0ELb1ELb1EEEEEEEEEvNT_6ParamsE --------------------------
	.section	.text._ZN7cutlass13device_kernelIN5flash19enable_sm80_to_sm89INS1_16FlashAttnFwdSm80INS1_25CollectiveMainloopFwdSm80ILi4ELi1ELb0EN4cute5tupleIJNS5_1CILi128EEENS7_ILi48EEENS7_ILi96EEEEEELi96ENS_10bfloat16_tEfNS_4arch4Sm80ELb0ELb0ELb0ELb1ELb0ELb1ELb1ELb1EEENS1_21CollectiveEpilogueFwdINS6_IJS8_SA_S9_EEENS6_IJNS7_ILi1EEESI_SI_EEESC_SE_Li128ELb1ELb1ELb1ELb0EEENS1_36VarlenDynamicPersistentTileSchedulerILi128ELi48ELi128ELi128ELb1ELb1ELb0ELb0ELb1ELb1EEEEEEEEEvNT_6ParamsE,"ax",@progbits
	.align	128
.text._ZN7cutlass13device_kernelIN5flash19enable_sm80_to_sm89INS1_16FlashAttnFwdSm80INS1_25CollectiveMainloopFwdSm80ILi4ELi1ELb0EN4cute5tupleIJNS5_1CILi128EEENS7_ILi48EEENS7_ILi96EEEEEELi96ENS_10bfloat16_tEfNS_4arch4Sm80ELb0ELb0ELb0ELb1ELb0ELb1ELb1ELb1EEENS1_21CollectiveEpilogueFwdINS6_IJS8_SA_S9_EEENS6_IJNS7_ILi1EEESI_SI_EEESC_SE_Li128ELb1ELb1ELb1ELb0EEENS1_36VarlenDynamicPersistentTileSchedulerILi128ELi48ELi128ELi128ELb1ELb1ELb0ELb0ELb1ELb1EEEEEEEEEvNT_6ParamsE:
        .type           _ZN7cutlass13device_kernelIN5flash19enable_sm80_to_sm89INS1_16FlashAttnFwdSm80INS1_25CollectiveMainloopFwdSm80ILi4ELi1ELb0EN4cute5tupleIJNS5_1CILi128EEENS7_ILi48EEENS7_ILi96EEEEEELi96ENS_10bfloat16_tEfNS_4arch4Sm80ELb0ELb0ELb0ELb1ELb0ELb1ELb1ELb1EEENS1_21CollectiveEpilogueFwdINS6_IJS8_SA_S9_EEENS6_IJNS7_ILi1EEESI_SI_EEESC_SE_Li128ELb1ELb1ELb1ELb0EEENS1_36VarlenDynamicPersistentTileSchedulerILi128ELi48ELi128ELi128ELb1ELb1ELb0ELb0ELb1ELb1EEEEEEEEEvNT_6ParamsE,@function
        .size           _ZN7cutlass13device_kernelIN5flash19enable_sm80_to_sm89INS1_16FlashAttnFwdSm80INS1_25CollectiveMainloopFwdSm80ILi4ELi1ELb0EN4cute5tupleIJNS5_1CILi128EEENS7_ILi48EEENS7_ILi96EEEEEELi96ENS_10bfloat16_tEfNS_4arch4Sm80ELb0ELb0ELb0ELb1ELb0ELb1ELb1ELb1EEENS1_21CollectiveEpilogueFwdINS6_IJS8_SA_S9_EEENS6_IJNS7_ILi1EEESI_SI_EEESC_SE_Li128ELb1ELb1ELb1ELb0EEENS1_36VarlenDynamicPersistentTileSchedulerILi128ELi48ELi128ELi128ELb1ELb1ELb0ELb0ELb1ELb1EEEEEEEEEvNT_6ParamsE,(.L_x_29 - _ZN7cutlass13device_kernelIN5flash19enable_sm80_to_sm89INS1_16FlashAttnFwdSm80INS1_25CollectiveMainloopFwdSm80ILi4ELi1ELb0EN4cute5tupleIJNS5_1CILi128EEENS7_ILi48EEENS7_ILi96EEEEEELi96ENS_10bfloat16_tEfNS_4arch4Sm80ELb0ELb0ELb0ELb1ELb0ELb1ELb1ELb1EEENS1_21CollectiveEpilogueFwdINS6_IJS8_SA_S9_EEENS6_IJNS7_ILi1EEESI_SI_EEESC_SE_Li128ELb1ELb1ELb1ELb0EEENS1_36VarlenDynamicPersistentTileSchedulerILi128ELi48ELi128ELi128ELb1ELb1ELb0ELb0ELb1ELb1EEEEEEEEEvNT_6ParamsE)
        .other          _ZN7cutlass13device_kernelIN5flash19enable_sm80_to_sm89INS1_16FlashAttnFwdSm80INS1_25CollectiveMainloopFwdSm80ILi4ELi1ELb0EN4cute5tupleIJNS5_1CILi128EEENS7_ILi48EEENS7_ILi96EEEEEELi96ENS_10bfloat16_tEfNS_4arch4Sm80ELb0ELb0ELb0ELb1ELb0ELb1ELb1ELb1EEENS1_21CollectiveEpilogueFwdINS6_IJS8_SA_S9_EEENS6_IJNS7_ILi1EEESI_SI_EEESC_SE_Li128ELb1ELb1ELb1ELb0EEENS1_36VarlenDynamicPersistentTileSchedulerILi128ELi48ELi128ELi128ELb1ELb1ELb0ELb0ELb1ELb1EEEEEEEEEvNT_6ParamsE,@"STO_CUDA_ENTRY STV_DEFAULT"
_ZN7cutlass13device_kernelIN5flash19enable_sm80_to_sm89INS1_16FlashAttnFwdSm80INS1_25CollectiveMainloopFwdSm80ILi4ELi1ELb0EN4cute5tupleIJNS5_1CILi128EEENS7_ILi48EEENS7_ILi96EEEEEELi96ENS_10bfloat16_tEfNS_4arch4Sm80ELb0ELb0ELb0ELb1ELb0ELb1ELb1ELb1EEENS1_21CollectiveEpilogueFwdINS6_IJS8_SA_S9_EEENS6_IJNS7_ILi1EEESI_SI_EEESC_SE_Li128ELb1ELb1ELb1ELb0EEENS1_36VarlenDynamicPersistentTileSchedulerILi128ELi48ELi128ELi128ELb1ELb1ELb0ELb0ELb1ELb1EEEEEEEEEvNT_6ParamsE:
[----:B------:R-:W-:Y:S01]  /*0000*/  LDC R1, c[0x0][0x37c] ;  /* 0x0000df00ff017b82 */ /* 0x000fe20000000800 */
[----:B------:R-:W-:Y:S05]  /*0010*/  EXIT ;  /* 0x000000000000794d */ /* 0x000fea0003800000 */
.L_x_11:
        /* <DEDUP_REMOVED lines=14> */
.L_x_29:


//--------------------- .text._ZN7cutlass13device_kernelIN5flash19enable_sm80_to_sm89INS1_16FlashAttnFwdSm80INS1_25CollectiveMainloopFwdSm80ILi4ELi1ELb0EN4cute5tupleIJNS5_1CILi128EEENS7_ILi48EEENS7_ILi96EEEEEELi96ENS_10bfloat16_tEfNS_4arch4Sm80ELb0ELb1ELb0ELb0ELb0ELb0ELb1ELb1EEENS1_21CollectiveEpilogueFwdINS6_IJS8_SA_S9_EEENS6_IJNS7_ILi1EEESI_SI_EEESC_SE_Li128ELb0ELb1ELb1ELb0EEENS1_19SingleTileSchedulerILb0ELb1ELb1ELi128EEEEEEEEEvNT_6ParamsE --------------------------
	.section	.text._ZN7cutlass13device_kernelIN5flash19enable_sm80_to_sm89INS1_16FlashAttnFwdSm80INS1_25CollectiveMainloopFwdSm80ILi4ELi1ELb0EN4cute5tupleIJNS5_1CILi128EEENS7_ILi48EEENS7_ILi96EEEEEELi96ENS_10bfloat16_tEfNS_4arch4Sm80ELb0ELb1ELb0ELb0ELb0ELb0ELb1ELb1EEENS1_21CollectiveEpilogueFwdINS6_IJS8_SA_S9_EEENS6_IJNS7_ILi1EEESI_SI_EEESC_SE_Li128ELb0ELb1ELb1ELb0EEENS1_19SingleTileSchedulerILb0ELb1ELb1ELi128EEEEEEEEEvNT_6ParamsE,"ax",@progbits
	.align	128
.text._ZN7cutlass13device_kernelIN5flash19enable_sm80_to_sm89INS1_16FlashAttnFwdSm80INS1_25CollectiveMainloopFwdSm80ILi4ELi1ELb0EN4cute5tupleIJNS5_1CILi128EEENS7_ILi48EEENS7_ILi96EEEEEELi96ENS_10bfloat16_tEfNS_4arch4Sm80ELb0ELb1ELb0ELb0ELb0ELb0ELb1ELb1EEENS1_21CollectiveEpilogueFwdINS6_IJS8_SA_S9_EEENS6_IJNS7_ILi1EEESI_SI_EEESC_SE_Li128ELb0ELb1ELb1ELb0EEENS1_19SingleTileSchedulerILb0ELb1ELb1ELi128EEEEEEEEEvNT_6ParamsE:
        .type           _ZN7cutlass13device_kernelIN5flash19enable_sm80_to_sm89INS1_16FlashAttnFwdSm80INS1_25CollectiveMainloopFwdSm80ILi4ELi1ELb0EN4cute5tupleIJNS5_1CILi128EEENS7_ILi48EEENS7_ILi96EEEEEELi96ENS_10bfloat16_tEfNS_4arch4Sm80ELb0ELb1ELb0ELb0ELb0ELb0ELb1ELb1EEENS1_21CollectiveEpilogueFwdINS6_IJS8_SA_S9_EEENS6_IJNS7_ILi1EEESI_SI_EEESC_SE_Li128ELb0ELb1ELb1ELb0EEENS1_19SingleTileSchedulerILb0ELb1ELb1ELi128EEEEEEEEEvNT_6ParamsE,@function
        .size           _ZN7cutlass13device_kernelIN5flash19enable_sm80_to_sm89INS1_16FlashAttnFwdSm80INS1_25CollectiveMainloopFwdSm80ILi4ELi1ELb0EN4cute5tupleIJNS5_1CILi128EEENS7_ILi48EEENS7_ILi96EEEEEELi96ENS_10bfloat16_tEfNS_4arch4Sm80ELb0ELb1ELb0ELb0ELb0ELb0ELb1ELb1EEENS1_21CollectiveEpilogueFwdINS6_IJS8_SA_S9_EEENS6_IJNS7_ILi1EEESI_SI_EEESC_SE_Li128ELb0ELb1ELb1ELb0EEENS1_19SingleTileSchedulerILb0ELb1ELb1ELi128EEEEEEEEEvNT_6ParamsE,(.L_x_30 - _ZN7cutlass13device_kernelIN5flash19enable_sm80_to_sm89INS1_16FlashAttnFwdSm80INS1_25CollectiveMainloopFwdSm80ILi4ELi1ELb0EN4cute5tupleIJNS5_1CILi128EEENS7_ILi48EEENS7_ILi96EEEEEELi96ENS_10bfloat16_tEfNS_4arch4Sm80ELb0ELb1ELb0ELb0ELb0ELb0ELb1ELb1EEENS1_21CollectiveEpilogueFwdINS6_IJS8_SA_S9_EEENS6_IJNS7_ILi1EEESI_SI_EEESC_SE_Li128ELb0ELb1ELb1ELb0EEENS1_19SingleTileSchedulerILb0ELb1ELb1ELi128EEEEEEEEEvNT_6ParamsE)
        .other          _ZN7cutlass13device_kernelIN5flash19enable_sm80_to_sm89INS1_16FlashAttnFwdSm80INS1_25CollectiveMainloopFwdSm80ILi4ELi1ELb0EN4cute5tupleIJNS5_1CILi128EEENS7_ILi48EEENS7_ILi96EEEEEELi96ENS_10bfloat16_tEfNS_4arch4Sm80ELb0ELb1ELb0ELb0ELb0ELb0ELb1ELb1EEENS1_21CollectiveEpilogueFwdINS6_IJS8_SA_S9_EEENS6_IJNS7_ILi1EEESI_SI_EEESC_SE_Li128ELb0ELb1ELb1ELb0EEENS1_19SingleTileSchedulerILb0ELb1ELb1ELi128EEEEEEEEEvNT_6ParamsE,@"STO_CUDA_ENTRY STV_DEFAULT"
_ZN7cutlass13device_kernelIN5flash19enable_sm80_to_sm89INS1_16FlashAttnFwdSm80INS1_25CollectiveMainloopFwdSm80ILi4ELi1ELb0EN4cute5tupleIJNS5_1CILi128EEENS7_ILi48EEENS7_ILi96EEEEEELi96ENS_10bfloat16_tEfNS_4arch4Sm80ELb0ELb1ELb0ELb0ELb0ELb0ELb1ELb1EEENS1_21CollectiveEpilogueFwdINS6_IJS8_SA_S9_EEENS6_IJNS7_ILi1EEESI_SI_EEESC_SE_Li128ELb0ELb1ELb1ELb0EEENS1_19SingleTileSchedulerILb0ELb1ELb1ELi128EEEEEEEEEvNT_6ParamsE:
[----:B------:R-:W-:Y:S01]  /*0000*/  LDC R1, c[0x0][0x37c] ;  /* 0x0000df00ff017b82 */ /* 0x000fe20000000800 */
[----:B------:R-:W-:Y:S05]  /*0010*/  EXIT ;  /* 0x000000000000794d */ /* 0x000fea0003800000 */
.L_x_12:
        /* <DEDUP_REMOVED lines=14> */
.L_x_30:


//--------------------- .text._ZN7cutlass13device_kernelIN5flash19enable_sm80_to_sm89INS1_16FlashAttnFwdSm80INS1_25CollectiveMainloopFwdSm80ILi4ELi1ELb0EN4cute5tupleIJNS5_1CILi128EEENS7_ILi48EEENS7_ILi96EEEEEELi96ENS_10bfloat16_tEfNS_4arch4Sm80ELb0ELb1ELb0ELb1ELb0ELb0ELb1ELb1EEENS1_21CollectiveEpilogueFwdINS6_IJS8_SA_S9_EEENS6_IJNS7_ILi1EEESI_SI_EEESC_SE_Li128ELb1ELb1ELb1ELb0EEENS1_36VarlenDynamicPersistentTileSchedulerILi128ELi48ELi128ELi128ELb1ELb1ELb0ELb1ELb0ELb1EEEEEEEEEvNT_6ParamsE --------------------------
	.section	.text._ZN7cutlass13device_kernelIN5flash19enable_sm80_to_sm89INS1_16FlashAttnFwdSm80INS1_25CollectiveMainloopFwdSm80ILi4ELi1ELb0EN4cute5tupleIJNS5_1CILi128EEENS7_ILi48EEENS7_ILi96EEEEEELi96ENS_10bfloat16_tEfNS_4arch4Sm80ELb0ELb1ELb0ELb1ELb0ELb0ELb1ELb1EEENS1_21CollectiveEpilogueFwdINS6_IJS8_SA_S9_EEENS6_IJNS7_ILi1EEESI_SI_EEESC_SE_Li128ELb1ELb1ELb1ELb0EEENS1_36VarlenDynamicPersistentTileSchedulerILi128ELi48ELi128ELi128ELb1ELb1ELb0ELb1ELb0ELb1EEEEEEEEEvNT_6ParamsE,"ax",@progbits
	.align	128
.text._ZN7cutlass13device_kernelIN5flash19enable_sm80_to_sm89INS1_16FlashAttnFwdSm80INS1_25CollectiveMainloopFwdSm80ILi4ELi1ELb0EN4cute5tupleIJNS5_1CILi128EEENS7_ILi48EEENS7_ILi96EEEEEELi96ENS_10bfloat16_tEfNS_4arch4Sm80ELb0ELb1ELb0ELb1ELb0ELb0ELb1ELb1EEENS1_21CollectiveEpilogueFwdINS6_IJS8_SA_S9_EEENS6_IJNS7_ILi1EEESI_SI_EEESC_SE_Li128ELb1ELb1ELb1ELb0EEENS1_36VarlenDynamicPersistentTileSchedulerILi128ELi48ELi128ELi128ELb1ELb1ELb0ELb1ELb0ELb1EEEEEEEEEvNT_6ParamsE:
        .type           _ZN7cutlass13device_kernelIN5flash19enable_sm80_to_sm89INS1_16FlashAttnFwdSm80INS1_25CollectiveMainloopFwdSm80ILi4ELi1ELb0EN4cute5tupleIJNS5_1CILi128EEENS7_ILi48EEENS7_ILi96EEEEEELi96ENS_10bfloat16_tEfNS_4arch4Sm80ELb0ELb1ELb0ELb1ELb0ELb0ELb1ELb1EEENS1_21CollectiveEpilogueFwdINS6_IJS8_SA_S9_EEENS6_IJNS7_ILi1EEESI_SI_EEESC_SE_Li128ELb1ELb1ELb1ELb0EEENS1_36VarlenDynamicPersistentTileSchedulerILi128ELi48ELi128ELi128ELb1ELb1ELb0ELb1ELb0ELb1EEEEEEEEEvNT_6ParamsE,@function
        .size           _ZN7cutlass13device_kernelIN5flash19enable_sm80_to_sm89INS1_16FlashAttnFwdSm80INS1_25CollectiveMainloopFwdSm80ILi4ELi1ELb0EN4cute5tupleIJNS5_1CILi128EEENS7_ILi48EEENS7_ILi96EEEEEELi96ENS_10bfloat16_tEfNS_4arch4Sm80ELb0ELb1ELb0ELb1ELb0ELb0ELb1ELb1EEENS1_21CollectiveEpilogueFwdINS6_IJS8_SA_S9_EEENS6_IJNS7_ILi1EEESI_SI_EEESC_SE_Li128ELb1ELb1ELb1ELb0EEENS1_36VarlenDynamicPersistentTileSchedulerILi128ELi48ELi128ELi128ELb1ELb1ELb0ELb1ELb0ELb1EEEEEEEEEvNT_6ParamsE,(.L_x_31 - _ZN7cutlass13device_kernelIN5flash19enable_sm80_to_sm89INS1_16FlashAttnFwdSm80INS1_25CollectiveMainloopFwdSm80ILi4ELi1ELb0EN4cute5tupleIJNS5_1CILi128EEENS7_ILi48EEENS7_ILi96EEEEEELi96ENS_10bfloat16_tEfNS_4arch4Sm80ELb0ELb1ELb0ELb1ELb0ELb0ELb1ELb1EEENS1_21CollectiveEpilogueFwdINS6_IJS8_SA_S9_EEENS6_IJNS7_ILi1EEESI_SI_EEESC_SE_Li128ELb1ELb1ELb1ELb0EEENS1_36VarlenDynamicPersistentTileSchedulerILi128ELi48ELi128ELi128ELb1ELb1ELb0ELb1ELb0ELb1EEEEEEEEEvNT_6ParamsE)
        .other          _ZN7cutlass13device_kernelIN5flash19enable_sm80_to_sm89INS1_16FlashAttnFwdSm80INS1_25CollectiveMainloopFwdSm80ILi4ELi1ELb0EN4cute5tupleIJNS5_1CILi128EEENS7_ILi48EEENS7_ILi96EEEEEELi96ENS_10bfloat16_tEfNS_4arch4Sm80ELb0ELb1ELb0ELb1ELb0ELb0ELb1ELb1EEENS1_21CollectiveEpilogueFwdINS6_IJS8_SA_S9_EEENS6_IJNS7_ILi1EEESI_SI_EEESC_SE_Li128ELb1ELb1ELb1ELb0EEENS1_36VarlenDynamicPersistentTileSchedulerILi128ELi48ELi128ELi128ELb1ELb1ELb0ELb1ELb0ELb1EEEEEEEEEvNT_6ParamsE,@"STO_CUDA_ENTRY STV_DEFAULT"
_ZN7cutlass13device_kernelIN5flash19enable_sm80_to_sm89INS1_16FlashAttnFwdSm80INS1_25CollectiveMainloopFwdSm80ILi4ELi1ELb0EN4cute5tupleIJNS5_1CILi128EEENS7_ILi48EEENS7_ILi96EEEEEELi96ENS_10bfloat16_tEfNS_4arch4Sm80ELb0ELb1ELb0ELb1ELb0ELb0ELb1ELb1EEENS1_21CollectiveEpilogueFwdINS6_IJS8_SA_S9_EEENS6_IJNS7_ILi1EEESI_SI_EEESC_SE_Li128ELb1ELb1ELb1ELb0EEENS1_36VarlenDynamicPersistentTileSchedulerILi128ELi48ELi128ELi128ELb1ELb1ELb0ELb1ELb0ELb1EEEEEEEEEvNT_6ParamsE:
[----:B------:R-:W-:Y:S01]  /*0000*/  LDC R1, c[0x0][0x37c] ;  /* 0x0000df00ff017b82 */ /* 0x000fe20000000800 */
[----:B------:R-:W-:Y:S05]  /*0010*/  EXIT ;  /* 0x000000000000794d */ /* 0x000fea0003800000 */
.L_x_13:
        /* <DEDUP_REMOVED lines=14> */
.L_x_31:


//--------------------- .text._ZN7cutlass13device_kernelIN5flash19enable_sm80_to_sm89INS1_16FlashAttnFwdSm80INS1_25CollectiveMainloopFwdSm80ILi4ELi1ELb0EN4cute5tupleIJNS5_1CILi128EEENS7_ILi48EEENS7_ILi96EEEEEELi96ENS_10bfloat16_tEfNS_4arch4Sm80ELb0ELb1ELb0ELb1ELb0ELb1ELb1ELb1EEENS1_21CollectiveEpilogueFwdINS6_IJS8_SA_S9_EEENS6_IJNS7_ILi1EEESI_SI_EEESC_SE_Li128ELb1ELb1ELb1ELb0EEENS1_36VarlenDynamicPersistentTileSchedulerILi128ELi48ELi128ELi128ELb1ELb1ELb0ELb1ELb0ELb1EEEEEEEEEvNT_6ParamsE --------------------------
	.section	.text._ZN7cutlass13device_kernelIN5flash19enable_sm80_to_sm89INS1_16FlashAttnFwdSm80INS1_25CollectiveMainloopFwdSm80ILi4ELi1ELb0EN4cute5tupleIJNS5_1CILi128EEENS7_ILi48EEENS7_ILi96EEEEEELi96ENS_10bfloat16_tEfNS_4arch4Sm80ELb0ELb1ELb0ELb1ELb0ELb1ELb1ELb1EEENS1_21CollectiveEpilogueFwdINS6_IJS8_SA_S9_EEENS6_IJNS7_ILi1EEESI_SI_EEESC_SE_Li128ELb1ELb1ELb1ELb0EEENS1_36VarlenDynamicPersistentTileSchedulerILi128ELi48ELi128ELi128ELb1ELb1ELb0ELb1ELb0ELb1EEEEEEEEEvNT_6ParamsE,"ax",@progbits
	.align	128
.text._ZN7cutlass13device_kernelIN5flash19enable_sm80_to_sm89INS1_16FlashAttnFwdSm80INS1_25CollectiveMainloopFwdSm80ILi4ELi1ELb0EN4cute5tupleIJNS5_1CILi128EEENS7_ILi48EEENS7_ILi96EEEEEELi96ENS_10bfloat16_tEfNS_4arch4Sm80ELb0ELb1ELb0ELb1ELb0ELb1ELb1ELb1EEENS1_21CollectiveEpilogueFwdINS6_IJS8_SA_S9_EEENS6_IJNS7_ILi1EEESI_SI_EEESC_SE_Li128ELb1ELb1ELb1ELb0EEENS1_36VarlenDynamicPersistentTileSchedulerILi128ELi48ELi128ELi128ELb1ELb1ELb0ELb1ELb0ELb1EEEEEEEEEvNT_6ParamsE:
        .type           _ZN7cutlass13device_kernelIN5flash19enable_sm80_to_sm89INS1_16FlashAttnFwdSm80INS1_25CollectiveMainloopFwdSm80ILi4ELi1ELb0EN4cute5tupleIJNS5_1CILi128EEENS7_ILi48EEENS7_ILi96EEEEEELi96ENS_10bfloat16_tEfNS_4arch4Sm80ELb0ELb1ELb0ELb1ELb0ELb1ELb1ELb1EEENS1_21CollectiveEpilogueFwdINS6_IJS8_SA_S9_EEENS6_IJNS7_ILi1EEESI_SI_EEESC_SE_Li128ELb1ELb1ELb1ELb0EEENS1_36VarlenDynamicPersistentTileSchedulerILi128ELi48ELi128ELi128ELb1ELb1ELb0ELb1ELb0ELb1EEEEEEEEEvNT_6ParamsE,@function
        .size           _ZN7cutlass13device_kernelIN5flash19enable_sm80_to_sm89INS1_16FlashAttnFwdSm80INS1_25CollectiveMainloopFwdSm80ILi4ELi1ELb0EN4cute5tupleIJNS5_1CILi128EEENS7_ILi48EEENS7_ILi96EEEEEELi96ENS_10bfloat16_tEfNS_4arch4Sm80ELb0ELb1ELb0ELb1ELb0ELb1ELb1ELb1EEENS1_21CollectiveEpilogueFwdINS6_IJS8_SA_S9_EEENS6_IJNS7_ILi1EEESI_SI_EEESC_SE_Li128ELb1ELb1ELb1ELb0EEENS1_36VarlenDynamicPersistentTileSchedulerILi128ELi48ELi128ELi128ELb1ELb1ELb0ELb1ELb0ELb1EEEEEEEEEvNT_6ParamsE,(.L_x_32 - _ZN7cutlass13device_kernelIN5flash19enable_sm80_to_sm89INS1_16FlashAttnFwdSm80INS1_25CollectiveMainloopFwdSm80ILi4ELi1ELb0EN4cute5tupleIJNS5_1CILi128EEENS7_ILi48EEENS7_ILi96EEEEEELi96ENS_10bfloat16_tEfNS_4arch4Sm80ELb0ELb1ELb0ELb1ELb0ELb1ELb1ELb1EEENS1_21CollectiveEpilogueFwdINS6_IJS8_SA_S9_EEENS6_IJNS7_ILi1EEESI_SI_EEESC_SE_Li128ELb1ELb1ELb1ELb0EEENS1_36VarlenDynamicPersistentTileSchedulerILi128ELi48ELi128ELi128ELb1ELb1ELb0ELb1ELb0ELb1EEEEEEEEEvNT_6ParamsE)
        .other          _ZN7cutlass13device_kernelIN5flash19enable_sm80_to_sm89INS1_16FlashAttnFwdSm80INS1_25CollectiveMainloopFwdSm80ILi4ELi1ELb0EN4cute5tupleIJNS5_1CILi128EEENS7_ILi48EEENS7_ILi96EEEEEELi96ENS_10bfloat16_tEfNS_4arch4Sm80ELb0ELb1ELb0ELb1ELb0ELb1ELb1ELb1EEENS1_21CollectiveEpilogueFwdINS6_IJS8_SA_S9_EEENS6_IJNS7_ILi1EEESI_SI_EEESC_SE_Li128ELb1ELb1ELb1ELb0EEENS1_36VarlenDynamicPersistentTileSchedulerILi128ELi48ELi128ELi128ELb1ELb1ELb0ELb1ELb0ELb1EEEEEEEEEvNT_6ParamsE,@"STO_CUDA_ENTRY STV_DEFAULT"
_ZN7cutlass13device_kernelIN5flash19enable_sm80_to_sm89INS1_16FlashAttnFwdSm80INS1_25CollectiveMainloopFwdSm80ILi4ELi1ELb0EN4cute5tupleIJNS5_1CILi128EEENS7_ILi48EEENS7_ILi96EEEEEELi96ENS_10bfloat16_tEfNS_4arch4Sm80ELb0ELb1ELb0ELb1ELb0ELb1ELb1ELb1EEENS1_21CollectiveEpilogueFwdINS6_IJS8_SA_S9_EEENS6_IJNS7_ILi1EEESI_SI_EEESC_SE_Li128ELb1ELb1ELb1ELb0EEENS1_36VarlenDynamicPersistentTileSchedulerILi128ELi48ELi128ELi128ELb1ELb1ELb0ELb1ELb0ELb1EEEEEEEEEvNT_6ParamsE:
[----:B------:R-:W-:Y:S01]  /*0000*/  LDC R1, c[0x0][0x37c] ;  /* 0x0000df00ff017b82 */ /* 0x000fe20000000800 */
[----:B------:R-:W-:Y:S05]  /*0010*/  EXIT ;  /* 0x000000000000794d */ /* 0x000fea0003800000 */
.L_x_14:
        /* <DEDUP_REMOVED lines=14> */
.L_x_32:


//--------------------- .text._ZN7cutlass13device_kernelIN5flash19enable_sm80_to_sm89INS1_16FlashAttnFwdSm80INS1_25CollectiveMainloopFwdSm80ILi4ELi1ELb0EN4cute5tupleIJNS5_1CILi128EEENS7_ILi64EEENS7_ILi96EEEEEELi96ENS_10bfloat16_tEfNS_4arch4Sm80ELb1ELb0ELb0ELb0ELb0ELb0ELb1ELb1EEENS1_21CollectiveEpilogueFwdINS6_IJS8_SA_S9_EEENS6_IJNS7_ILi1EEESI_SI_EEESC_SE_Li128ELb0ELb1ELb1ELb0EEENS1_30DynamicPersistentTileSchedulerILi128ELi128ELb1ELb1ELb0EEEEEEEEEvNT_6ParamsE --------------------------
	.section	.text._ZN7cutlass13device_kernelIN5flash19enable_sm80_to_sm89INS1_16FlashAttnFwdSm80INS1_25CollectiveMainloopFwdSm80ILi4ELi1ELb0EN4cute5tupleIJNS5_1CILi128EEENS7_ILi64EEENS7_ILi96EEEEEELi96ENS_10bfloat16_tEfNS_4arch4Sm80ELb1ELb0ELb0ELb0ELb0ELb0ELb1ELb1EEENS1_21CollectiveEpilogueFwdINS6_IJS8_SA_S9_EEENS6_IJNS7_ILi1EEESI_SI_EEESC_SE_Li128ELb0ELb1ELb1ELb0EEENS1_30DynamicPersistentTileSchedulerILi128ELi128ELb1ELb1ELb0EEEEEEEEEvNT_6ParamsE,"ax",@progbits
	.align	128
.text._ZN7cutlass13device_kernelIN5flash19enable_sm80_to_sm89INS1_16FlashAttnFwdSm80INS1_25CollectiveMainloopFwdSm80ILi4ELi1ELb0EN4cute5tupleIJNS5_1CILi128EEENS7_ILi64EEENS7_ILi96EEEEEELi96ENS_10bfloat16_tEfNS_4arch4Sm80ELb1ELb0ELb0ELb0ELb0ELb0ELb1ELb1EEENS1_21CollectiveEpilogueFwdINS6_IJS8_SA_S9_EEENS6_IJNS7_ILi1EEESI_SI_EEESC_SE_Li128ELb0ELb1ELb1ELb0EEENS1_30DynamicPersistentTileSchedulerILi128ELi128ELb1ELb1ELb0EEEEEEEEEvNT_6ParamsE:
        .type           _ZN7cutlass13device_kernelIN5flash19enable_sm80_to_sm89INS1_16FlashAttnFwdSm80INS1_25CollectiveMainloopFwdSm80ILi4ELi1ELb0EN4cute5tupleIJNS5_1CILi128EEENS7_ILi64EEENS7_ILi96EEEEEELi96ENS_10bfloat16_tEfNS_4arch4Sm80ELb1ELb0ELb0ELb0ELb0ELb0ELb1ELb1EEENS1_21CollectiveEpilogueFwdINS6_IJS8_SA_S9_EEENS6_IJNS7_ILi1EEESI_SI_EEESC_SE_Li128ELb0ELb1ELb1ELb0EEENS1_30DynamicPersistentTileSchedulerILi128ELi128ELb1ELb1ELb0EEEEEEEEEvNT_6ParamsE,@function
        .size           _ZN7cutlass13device_kernelIN5flash19enable_sm80_to_sm89INS1_16FlashAttnFwdSm80INS1_25CollectiveMainloopFwdSm80ILi4ELi1ELb0EN4cute5tupleIJNS5_1CILi128EEENS7_ILi64EEENS7_ILi96EEEEEELi96ENS_10bfloat16_tEfNS_4arch4Sm80ELb1ELb0ELb0ELb0ELb0ELb0ELb1ELb1EEENS1_21CollectiveEpilogueFwdINS6_IJS8_SA_S9_EEENS6_IJNS7_ILi1EEESI_SI_EEESC_SE_Li128ELb0ELb1ELb1ELb0EEENS1_30DynamicPersistentTileSchedulerILi128ELi128ELb1ELb1ELb0EEEEEEEEEvNT_6ParamsE,(.L_x_33 - _ZN7cutlass13device_kernelIN5flash19enable_sm80_to_sm89INS1_16FlashAttnFwdSm80INS1_25CollectiveMainloopFwdSm80ILi4ELi1ELb0EN4cute5tupleIJNS5_1CILi128EEENS7_ILi64EEENS7_ILi96EEEEEELi96ENS_10bfloat16_tEfNS_4arch4Sm80ELb1ELb0ELb0ELb0ELb0ELb0ELb1ELb1EEENS1_21CollectiveEpilogueFwdINS6_IJS8_SA_S9_EEENS6_IJNS7_ILi1EEESI_SI_EEESC_SE_Li128ELb0ELb1ELb1ELb0EEENS1_30DynamicPersistentTileSchedulerILi128ELi128ELb1ELb1ELb0EEEEEEEEEvNT_6ParamsE)
        .other          _ZN7cutlass13device_kernelIN5flash19enable_sm80_to_sm89INS1_16FlashAttnFwdSm80INS1_25CollectiveMainloopFwdSm80ILi4ELi1ELb0EN4cute5tupleIJNS5_1CILi128EEENS7_ILi64EEENS7_ILi96EEEEEELi96ENS_10bfloat16_tEfNS_4arch4Sm80ELb1ELb0ELb0ELb0ELb0ELb0ELb1ELb1EEENS1_21CollectiveEpilogueFwdINS6_IJS8_SA_S9_EEENS6_IJNS7_ILi1EEESI_SI_EEESC_SE_Li128ELb0ELb1ELb1ELb0EEENS1_30DynamicPersistentTileSchedulerILi128ELi128ELb1ELb1ELb0EEEEEEEEEvNT_6ParamsE,@"STO_CUDA_ENTRY STV_DEFAULT"
_ZN7cutlass13device_kernelIN5flash19enable_sm80_to_sm89INS1_16FlashAttnFwdSm80INS1_25CollectiveMainloopFwdSm80ILi4ELi1ELb0EN4cute5tupleIJNS5_1CILi128EEENS7_ILi64EEENS7_ILi96EEEEEELi96ENS_10bfloat16_tEfNS_4arch4Sm80ELb1ELb0ELb0ELb0ELb0ELb0ELb1ELb1EEENS1_21CollectiveEpilogueFwdINS6_IJS8_SA_S9_EEENS6_IJNS7_ILi1EEESI_SI_EEESC_SE_Li128ELb0ELb1ELb1ELb0EEENS1_30DynamicPersistentTileSchedulerILi128ELi128ELb1ELb1ELb0EEEEEEEEEvNT_6ParamsE:
[----:B------:R-:W-:Y:S01]  /*0000*/  LDC R1, c[0x0][0x37c] ;  /* 0x0000df00ff017b82 */ /* 0x000fe20000000800 */
[----:B------:R-:W-:Y:S05]  /*0010*/  EXIT ;  /* 0x000000000000794d */ /* 0x000fea0003800000 */
.L_x_15:
        /* <DEDUP_REMOVED lines=14> */
.L_x_33:


//--------------------- .text._ZN7cutlass13device_kernelIN5flash19enable_sm80_to_sm89INS1_16FlashAttnFwdSm80INS1_25CollectiveMainloopFwdSm80ILi4ELi1ELb0EN4cute5tupleIJNS5_1CILi128EEENS7_ILi48EEENS7_ILi96EEEEEELi96ENS_10bfloat16_tEfNS_4arch4Sm80ELb1ELb0ELb0ELb1ELb0ELb0ELb1ELb1EEENS1_21CollectiveEpilogueFwdINS6_IJS8_SA_S9_EEENS6_IJNS7_ILi1EEESI_SI_EEESC_SE_Li128ELb1ELb1ELb1ELb0EEENS1_36VarlenDynamicPersistentTileSchedulerILi128ELi48ELi128ELi128ELb1ELb1ELb0ELb1ELb1ELb1EEEEEEEEEvNT_6ParamsE --------------------------
	.section	.text._ZN7cutlass13device_kernelIN5flash19enable_sm80_to_sm89INS1_16FlashAttnFwdSm80INS1_25CollectiveMainloopFwdSm80ILi4ELi1ELb0EN4cute5tupleIJNS5_1CILi128EEENS7_ILi48EEENS7_ILi96EEEEEELi96ENS_10bfloat16_tEfNS_4arch4Sm80ELb1ELb0ELb0ELb1ELb0ELb0ELb1ELb1EEENS1_21CollectiveEpilogueFwdINS6_IJS8_SA_S9_EEENS6_IJNS7_ILi1EEESI_SI_EEESC_SE_Li128ELb1ELb1ELb1ELb0EEENS1_36VarlenDynamicPersistentTileSchedulerILi128ELi48ELi128ELi128ELb1ELb1ELb0ELb1ELb1ELb1EEEEEEEEEvNT_6ParamsE,"ax",@progbits
	.align	128
.text._ZN7cutlass13device_kernelIN5flash19enable_sm80_to_sm89INS1_16FlashAttnFwdSm80INS1_25CollectiveMainloopFwdSm80ILi4ELi1ELb0EN4cute5tupleIJNS5_1CILi128EEENS7_ILi48EEENS7_ILi96EEEEEELi96ENS_10bfloat16_tEfNS_4arch4Sm80ELb1ELb0ELb0ELb1ELb0ELb0ELb1ELb1EEENS1_21CollectiveEpilogueFwdINS6_IJS8_SA_S9_EEENS6_IJNS7_ILi1EEESI_SI_EEESC_SE_Li128ELb1ELb1ELb1ELb0EEENS1_36VarlenDynamicPersistentTileSchedulerILi128ELi48ELi128ELi128ELb1ELb1ELb0ELb1ELb1ELb1EEEEEEEEEvNT_6ParamsE:
        .type           _ZN7cutlass13device_kernelIN5flash19enable_sm80_to_sm89INS1_16FlashAttnFwdSm80INS1_25CollectiveMainloopFwdSm80ILi4ELi1ELb0EN4cute5tupleIJNS5_1CILi128EEENS7_ILi48EEENS7_ILi96EEEEEELi96ENS_10bfloat16_tEfNS_4arch4Sm80ELb1ELb0ELb0ELb1ELb0ELb0ELb1ELb1EEENS1_21CollectiveEpilogueFwdINS6_IJS8_SA_S9_EEENS6_IJNS7_ILi1EEESI_SI_EEESC_SE_Li128ELb1ELb1ELb1ELb0EEENS1_36VarlenDynamicPersistentTileSchedulerILi128ELi48ELi128ELi128ELb1ELb1ELb0ELb1ELb1ELb1EEEEEEEEEvNT_6ParamsE,@function
        .size           _ZN7cutlass13device_kernelIN5flash19enable_sm80_to_sm89INS1_16FlashAttnFwdSm80INS1_25CollectiveMainloopFwdSm80ILi4ELi1ELb0EN4cute5tupleIJNS5_1CILi128EEENS7_ILi48EEENS7_ILi96EEEEEELi96ENS_10bfloat16_tEfNS_4arch4Sm80ELb1ELb0ELb0ELb1ELb0ELb0ELb1ELb1EEENS1_21CollectiveEpilogueFwdINS6_IJS8_SA_S9_EEENS6_IJNS7_ILi1EEESI_SI_EEESC_SE_Li128ELb1ELb1ELb1ELb0EEENS1_36VarlenDynamicPersistentTileSchedulerILi128ELi48ELi128ELi128ELb1ELb1ELb0ELb1ELb1ELb1EEEEEEEEEvNT_6ParamsE,(.L_x_34 - _ZN7cutlass13device_kernelIN5flash19enable_sm80_to_sm89INS1_16FlashAttnFwdSm80INS1_25CollectiveMainloopFwdSm80ILi4ELi1ELb0EN4cute5tupleIJNS5_1CILi128EEENS7_ILi48EEENS7_ILi96EEEEEELi96ENS_10bfloat16_tEfNS_4arch4Sm80ELb1ELb0ELb0ELb1ELb0ELb0ELb1ELb1EEENS1_21CollectiveEpilogueFwdINS6_IJS8_SA_S9_EEENS6_IJNS7_ILi1EEESI_SI_EEESC_SE_Li128ELb1ELb1ELb1ELb0EEENS1_36VarlenDynamicPersistentTileSchedulerILi128ELi48ELi128ELi128ELb1ELb1ELb0ELb1ELb1ELb1EEEEEEEEEvNT_6ParamsE)
        .other          _ZN7cutlass13device_kernelIN5flash19enable_sm80_to_sm89INS1_16FlashAttnFwdSm80INS1_25CollectiveMainloopFwdSm80ILi4ELi1ELb0EN4cute5tupleIJNS5_1CILi128EEENS7_ILi48EEENS7_ILi96EEEEEELi96ENS_10bfloat16_tEfNS_4arch4Sm80ELb1ELb0ELb0ELb1ELb0ELb0ELb1ELb1EEENS1_21CollectiveEpilogueFwdINS6_IJS8_SA_S9_EEENS6_IJNS7_ILi1EEESI_SI_EEESC_SE_Li128ELb1ELb1ELb1ELb0EEENS1_36VarlenDynamicPersistentTileSchedulerILi128ELi48ELi128ELi128ELb1ELb1ELb0ELb1ELb1ELb1EEEEEEEEEvNT_6ParamsE,@"STO_CUDA_ENTRY STV_DEFAULT"
_ZN7cutlass13device_kernelIN5flash19enable_sm80_to_sm89INS1_16FlashAttnFwdSm80INS1_25CollectiveMainloopFwdSm80ILi4ELi1ELb0EN4cute5tupleIJNS5_1CILi128EEENS7_ILi48EEENS7_ILi96EEEEEELi96ENS_10bfloat16_tEfNS_4arch4Sm80ELb1ELb0ELb0ELb1ELb0ELb0ELb1ELb1EEENS1_21CollectiveEpilogueFwdINS6_IJS8_SA_S9_EEENS6_IJNS7_ILi1EEESI_SI_EEESC_SE_Li128ELb1ELb1ELb1ELb0EEENS1_36VarlenDynamicPersistentTileSchedulerILi128ELi48ELi128ELi128ELb1ELb1ELb0ELb1ELb1ELb1EEEEEEEEEvNT_6ParamsE:
[----:B------:R-:W-:Y:S01]  /*0000*/  LDC R1, c[0x0][0x37c] ;  /* 0x0000df00ff017b82 */ /* 0x000fe20000000800 */
[----:B------:R-:W-:Y:S05]  /*0010*/  EXIT ;  /* 0x000000000000794d */ /* 0x000fea0003800000 */
.L_x_16:
        /* <DEDUP_REMOVED lines=14> */
.L_x_34:


//--------------------- .text._ZN7cutlass13device_kernelIN5flash19enable_sm80_to_sm89INS1_16FlashAttnFwdSm80INS1_25CollectiveMainloopFwdSm80ILi4ELi1ELb0EN4cute5tupleIJNS5_1CILi128EEENS7_ILi48EEENS7_ILi96EEEEEELi96ENS_10bfloat16_tEfNS_4arch4Sm80ELb1ELb0ELb0ELb1ELb0ELb1ELb1ELb1EEENS1_21CollectiveEpilogueFwdINS6_IJS8_SA_S9_EEENS6_IJNS7_ILi1EEESI_SI_EEESC_SE_Li128ELb1ELb1ELb1ELb0EEENS1_36VarlenDynamicPersistentTileSchedulerILi128ELi48ELi128ELi128ELb1ELb1ELb0ELb1ELb1ELb1EEEEEEEEEvNT_6ParamsE --------------------------
	.section	.text._ZN7cutlass13device_kernelIN5flash19enable_sm80_to_sm89INS1_16FlashAttnFwdSm80INS1_25CollectiveMainloopFwdSm80ILi4ELi1ELb0EN4cute5tupleIJNS5_1CILi128EEENS7_ILi48EEENS7_ILi96EEEEEELi96ENS_10bfloat16_tEfNS_4arch4Sm80ELb1ELb0ELb0ELb1ELb0ELb1ELb1ELb1EEENS1_21CollectiveEpilogueFwdINS6_IJS8_SA_S9_EEENS6_IJNS7_ILi1EEESI_SI_EEESC_SE_Li128ELb1ELb1ELb1ELb0EEENS1_36VarlenDynamicPersistentTileSchedulerILi128ELi48ELi128ELi128ELb1ELb1ELb0ELb1ELb1ELb1EEEEEEEEEvNT_6ParamsE,"ax",@progbits
	.align	128
.text._ZN7cutlass13device_kernelIN5flash19enable_sm80_to_sm89INS1_16FlashAttnFwdSm80INS1_25CollectiveMainloopFwdSm80ILi4ELi1ELb0EN4cute5tupleIJNS5_1CILi128EEENS7_ILi48EEENS7_ILi96EEEEEELi96ENS_10bfloat16_tEfNS_4arch4Sm80ELb1ELb0ELb0ELb1ELb0ELb1ELb1ELb1EEENS1_21CollectiveEpilogueFwdINS6_IJS8_SA_S9_EEENS6_IJNS7_ILi1EEESI_SI_EEESC_SE_Li128ELb1ELb1ELb1ELb0EEENS1_36VarlenDynamicPersistentTileSchedulerILi128ELi48ELi128ELi128ELb1ELb1ELb0ELb1ELb1ELb1EEEEEEEEEvNT_6ParamsE:
        .type           _ZN7cutlass13device_kernelIN5flash19enable_sm80_to_sm89INS1_16FlashAttnFwdSm80INS1_25CollectiveMainloopFwdSm80ILi4ELi1ELb0EN4cute5tupleIJNS5_1CILi128EEENS7_ILi48EEENS7_ILi96EEEEEELi96ENS_10bfloat16_tEfNS_4arch4Sm80ELb1ELb0ELb0ELb1ELb0ELb1ELb1ELb1EEENS1_21CollectiveEpilogueFwdINS6_IJS8_SA_S9_EEENS6_IJNS7_ILi1EEESI_SI_EEESC_SE_Li128ELb1ELb1ELb1ELb0EEENS1_36VarlenDynamicPersistentTileSchedulerILi128ELi48ELi128ELi128ELb1ELb1ELb0ELb1ELb1ELb1EEEEEEEEEvNT_6ParamsE,@function
        .size           _ZN7cutlass13device_kernelIN5flash19enable_sm80_to_sm89INS1_16FlashAttnFwdSm80INS1_25CollectiveMainloopFwdSm80ILi4ELi1ELb0EN4cute5tupleIJNS5_1CILi128EEENS7_ILi48EEENS7_ILi96EEEEEELi96ENS_10bfloat16_tEfNS_4arch4Sm80ELb1ELb0ELb0ELb1ELb0ELb1ELb1ELb1EEENS1_21CollectiveEpilogueFwdINS6_IJS8_SA_S9_EEENS6_IJNS7_ILi1EEESI_SI_EEESC_SE_Li128ELb1ELb1ELb1ELb0EEENS1_36VarlenDynamicPersistentTileSchedulerILi128ELi48ELi128ELi128ELb1ELb1ELb0ELb1ELb1ELb1EEEEEEEEEvNT_6ParamsE,(.L_x_35 - _ZN7cutlass13device_kernelIN5flash19enable_sm80_to_sm89INS1_16FlashAttnFwdSm80INS1_25CollectiveMainloopFwdSm80ILi4ELi1ELb0EN4cute5tupleIJNS5_1CILi128EEENS7_ILi48EEENS7_ILi96EEEEEELi96ENS_10bfloat16_tEfNS_4arch4Sm80ELb1ELb0ELb0ELb1ELb0ELb1ELb1ELb1EEENS1_21CollectiveEpilogueFwdINS6_IJS8_SA_S9_EEENS6_IJNS7_ILi1EEESI_SI_EEESC_SE_Li128ELb1ELb1ELb1ELb0EEENS1_36VarlenDynamicPersistentTileSchedulerILi128ELi48ELi128ELi128ELb1ELb1ELb0ELb1ELb1ELb1EEEEEEEEEvNT_6ParamsE)
        .other          _ZN7cutlass13device_kernelIN5flash19enable_sm80_to_sm89INS1_16FlashAttnFwdSm80INS1_25CollectiveMainloopFwdSm80ILi4ELi1ELb0EN4cute5tupleIJNS5_1CILi128EEENS7_ILi48EEENS7_ILi96EEEEEELi96ENS_10bfloat16_tEfNS_4arch4Sm80ELb1ELb0ELb0ELb1ELb0ELb1ELb1ELb1EEENS1_21CollectiveEpilogueFwdINS6_IJS8_SA_S9_EEENS6_IJNS7_ILi1EEESI_SI_EEESC_SE_Li128ELb1ELb1ELb1ELb0EEENS1_36VarlenDynamicPersistentTileSchedulerILi128ELi48ELi128ELi128ELb1ELb1ELb0ELb1ELb1ELb1EEEEEEEEEvNT_6ParamsE,@"STO_CUDA_ENTRY STV_DEFAULT"
_ZN7cutlass13device_kernelIN5flash19enable_sm80_to_sm89INS1_16FlashAttnFwdSm80INS1_25CollectiveMainloopFwdSm80ILi4ELi1ELb0EN4cute5tupleIJNS5_1CILi128EEENS7_ILi48EEENS7_ILi96EEEEEELi96ENS_10bfloat16_tEfNS_4arch4Sm80ELb1ELb0ELb0ELb1ELb0ELb1ELb1ELb1EEENS1_21CollectiveEpilogueFwdINS6_IJS8_SA_S9_EEENS6_IJNS7_ILi1EEESI_SI_EEESC_SE_Li128ELb1ELb1ELb1ELb0EEENS1_36VarlenDynamicPersistentTileSchedulerILi128ELi48ELi128ELi128ELb1ELb1ELb0ELb1ELb1ELb1EEEEEEEEEvNT_6ParamsE:
[----:B------:R-:W-:Y:S01]  /*0000*/  LDC R1, c[0x0][0x37c] ;  /* 0x0000df00ff017b82 */ /* 0x000fe20000000800 */
[----:B------:R-:W-:Y:S05]  /*0010*/  EXIT ;  /* 0x000000000000794d */ /* 0x000fea0003800000 */
.L_x_17:
        /* <DEDUP_REMOVED lines=14> */
.L_x_35:


//--------------------- .nv.shared.reserved.0     --------------------------
	.section	.nv.shared.reserved.0,"aw",@nobits
	.weak		__nv_reservedSMEM_offset_0_alias
	.size		__nv_reservedSMEM_offset_0_alias, 0, 64
	.other		__nv_reservedSMEM_offset_0_alias,@"STO_CUDA_RESERVED_SHARED STV_DEFAULT"
__nv_reservedSMEM_offset_0_alias:
	.zero		0
	.zero		64


//--------------------- .nv.global                --------------------------
	.section	.nv.global,"aw",@nobits
.nv.global:
	.type		_ZN82_INTERNAL_67ea0664_46_flash_fwd_hdim96_bf16_split_softcapall_sm80_cu_a6473388_34684cute1_E,@object
	.size		_ZN82_INTERNAL_67ea0664_46_flash_fwd_hdim96_bf16_split_softcapall_sm80_cu_a6473388_34684cute1_E,(_ZN82_INTERNAL_67ea0664_46_flash_fwd_hdim96_bf16_split_softcapall_sm80_cu_a6473388_34684cuda3std3__45__cpo6cbeginE - _ZN82_INTERNAL_67ea0664_46_flash_fwd_hdim96_bf16_split_softcapall_sm80_cu_a6473388_34684cute1_E)
_ZN82_INTERNAL_67ea0664_46_flash_fwd_hdim96_bf16_split_softcapall_sm80_cu_a6473388_34684cute1_E:
	.zero		1
	.type		_ZN82_INTERNAL_67ea0664_46_flash_fwd_hdim96_bf16_split_softcapall_sm80_cu_a6473388_34684cuda3std3__45__cpo6cbeginE,@object
	.size		_ZN82_INTERNAL_67ea0664_46_flash_fwd_hdim96_bf16_split_softcapall_sm80_cu_a6473388_34684cuda3std3__45__cpo6cbeginE,(_ZN82_INTERNAL_67ea0664_46_flash_fwd_hdim96_bf16_split_softcapall_sm80_cu_a6473388_34684cuda3std3__48in_placeE - _ZN82_INTERNAL_67ea0664_46_flash_fwd_hdim96_bf16_split_softcapall_sm80_cu_a6473388_34684cuda3std3__45__cpo6cbeginE)
_ZN82_INTERNAL_67ea0664_46_flash_fwd_hdim96_bf16_split_softcapall_sm80_cu_a6473388_34684cuda3std3__45__cpo6cbeginE:
	.zero		1
	.type		_ZN82_INTERNAL_67ea0664_46_flash_fwd_hdim96_bf16_split_softcapall_sm80_cu_a6473388_34684cuda3std3__48in_placeE,@object
	.size		_ZN82_INTERNAL_67ea0664_46_flash_fwd_hdim96_bf16_split_softcapall_sm80_cu_a6473388_34684cuda3std3__48in_placeE,(_ZN82_INTERNAL_67ea0664_46_flash_fwd_hdim96_bf16_split_softcapall_sm80_cu_a6473388_34684cuda3std6ranges3__45__cpo9iter_moveE - _ZN82_INTERNAL_67ea0664_46_flash_fwd_hdim96_bf16_split_softcapall_sm80_cu_a6473388_34684cuda3std3__48in_placeE)
_ZN82_INTERNAL_67ea0664_46_flash_fwd_hdim96_bf16_split_softcapall_sm80_cu_a6473388_34684cuda3std3__48in_placeE:
	.zero		1
	.type		_ZN82_INTERNAL_67ea0664_46_flash_fwd_hdim96_bf16_split_softcapall_sm80_cu_a6473388_34684cuda3std6ranges3__45__cpo9iter_moveE,@object
	.size		_ZN82_INTERNAL_67ea0664_46_flash_fwd_hdim96_bf16_split_softcapall_sm80_cu_a6473388_34684cuda3std6ranges3__45__cpo9iter_moveE,(_ZN82_INTERNAL_67ea0664_46_flash_fwd_hdim96_bf16_split_softcapall_sm80_cu_a6473388_34684cuda3std3__45__cpo5beginE - _ZN82_INTERNAL_67ea0664_46_flash_fwd_hdim96_bf16_split_softcapall_sm80_cu_a6473388_34684cuda3std6ranges3__45__cpo9iter_moveE)
_ZN82_INTERNAL_67ea0664_46_flash_fwd_hdim96_bf16_split_softcapall_sm80_cu_a6473388_34684cuda3std6ranges3__45__cpo9iter_moveE:
	.zero		1
	.type		_ZN82_INTERNAL_67ea0664_46_flash_fwd_hdim96_bf16_split_softcapall_sm80_cu_a6473388_34684cuda3std3__45__cpo5beginE,@object
	.size		_ZN82_INTERNAL_67ea0664_46_flash_fwd_hdim96_bf16_split_softcapall_sm80_cu_a6473388_34684cuda3std3__45__cpo5beginE,(_ZN82_INTERNAL_67ea0664_46_flash_fwd_hdim96_bf16_split_softcapall_sm80_cu_a6473388_34684cuda3std3__484_GLOBAL__N__67ea0664_46_flash_fwd_hdim96_bf16_split_softcapall_sm80_cu_a6473388_34686ignoreE - _ZN82_INTERNAL_67ea0664_46_flash_fwd_hdim96_bf16_split_softcapall_sm80_cu_a6473388_34684cuda3std3__45__cpo5beginE)
_ZN82_INTERNAL_67ea0664_46_flash_fwd_hdim96_bf16_split_softcapall_sm80_cu_a6473388_34684cuda3std3__45__cpo5beginE:
	.zero		1
	.type		_ZN82_INTERNAL_67ea0664_46_flash_fwd_hdim96_bf16_split_softcapall_sm80_cu_a6473388_34684cuda3std3__484_GLOBAL__N__67ea0664_46_flash_fwd_hdim96_bf16_split_softcapall_sm80_cu_a6473388_34686ignoreE,@object
	.size		_ZN82_INTERNAL_67ea0664_46_flash_fwd_hdim96_bf16_split_softcapall_sm80_cu_a6473388_34684cuda3std3__484_GLOBAL__N__67ea0664_46_flash_fwd_hdim96_bf16_split_softcapall_sm80_cu_a6473388_34686ignoreE,(_ZN82_INTERNAL_67ea0664_46_flash_fwd_hdim96_bf16_split_softcapall_sm80_cu_a6473388_34684cute7productE - _ZN82_INTERNAL_67ea0664_46_flash_fwd_hdim96_bf16_split_softcapall_sm80_cu_a6473388_34684cuda3std3__484_GLOBAL__N__67ea0664_46_flash_fwd_hdim96_bf16_split_softcapall_sm80_cu_a6473388_34686ignoreE)
_ZN82_INTERNAL_67ea0664_46_flash_fwd_hdim96_bf16_split_softcapall_sm80_cu_a6473388_34684cuda3std3__484_GLOBAL__N__67ea0664_46_flash_fwd_hdim96_bf16_split_softcapall_sm80_cu_a6473388_34686ignoreE:
	.zero		1
	.type		_ZN82_INTERNAL_67ea0664_46_flash_fwd_hdim96_bf16_split_softcapall_sm80_cu_a6473388_34684cute7productE,@object
	.size		_ZN82_INTERNAL_67ea0664_46_flash_fwd_hdim96_bf16_split_softcapall_sm80_cu_a6473388_34684cute7productE,(_ZN82_INTERNAL_67ea0664_46_flash_fwd_hdim96_bf16_split_softcapall_sm80_cu_a6473388_34684cuda3std3__45__cpo3endE - _ZN82_INTERNAL_67ea0664_46_flash_fwd_hdim96_bf16_split_softcapall_sm80_cu_a6473388_34684cute7productE)
_ZN82_INTERNAL_67ea0664_46_flash_fwd_hdim96_bf16_split_softcapall_sm80_cu_a6473388_34684cute7productE:
	.zero		1
	.type		_ZN82_INTERNAL_67ea0664_46_flash_fwd_hdim96_bf16_split_softcapall_sm80_cu_a6473388_34684cuda3std3__45__cpo3endE,@object
	.size		_ZN82_INTERNAL_67ea0664_46_flash_fwd_hdim96_bf16_split_softcapall_sm80_cu_a6473388_34684cuda3std3__45__cpo3endE,(_ZN82_INTERNAL_67ea0664_46_flash_fwd_hdim96_bf16_split_softcapall_sm80_cu_a6473388_34684cuda3std3__419piecewise_constructE - _ZN82_INTERNAL_67ea0664_46_flash_fwd_hdim96_bf16_split_softcapall_sm80_cu_a6473388_34684cuda3std3__45__cpo3endE)
_ZN82_INTERNAL_67ea0664_46_flash_fwd_hdim96_bf16_split_softcapall_sm80_cu_a6473388_34684cuda3std3__45__cpo3endE:
	.zero		1
	.type		_ZN82_INTERNAL_67ea0664_46_flash_fwd_hdim96_bf16_split_softcapall_sm80_cu_a6473388_34684cuda3std3__419piecewise_constructE,@object
	.size		_ZN82_INTERNAL_67ea0664_46_flash_fwd_hdim96_bf16_split_softcapall_sm80_cu_a6473388_34684cuda3std3__419piecewise_constructE,(_ZN82_INTERNAL_67ea0664_46_flash_fwd_hdim96_bf16_split_softcapall_sm80_cu_a6473388_34684cuda3std3__45__cpo4cendE - _ZN82_INTERNAL_67ea0664_46_flash_fwd_hdim96_bf16_split_softcapall_sm80_cu_a6473388_34684cuda3std3__419piecewise_constructE)
_ZN82_INTERNAL_67ea0664_46_flash_fwd_hdim96_bf16_split_softcapall_sm80_cu_a6473388_34684cuda3std3__419piecewise_constructE:
	.zero		1
	.type		_ZN82_INTERNAL_67ea0664_46_flash_fwd_hdim96_bf16_split_softcapall_sm80_cu_a6473388_34684cuda3std3__45__cpo4cendE,@object
	.size		_ZN82_INTERNAL_67ea0664_46_flash_fwd_hdim96_bf16_split_softcapall_sm80_cu_a6473388_34684cuda3std3__45__cpo4cendE,(_ZN82_INTERNAL_67ea0664_46_flash_fwd_hdim96_bf16_split_softcapall_sm80_cu_a6473388_34684cuda3std6ranges3__45__cpo4swapE - _ZN82_INTERNAL_67ea0664_46_flash_fwd_hdim96_bf16_split_softcapall_sm80_cu_a6473388_34684cuda3std3__45__cpo4cendE)
_ZN82_INTERNAL_67ea0664_46_flash_fwd_hdim96_bf16_split_softcapall_sm80_cu_a6473388_34684cuda3std3__45__cpo4cendE:
	.zero		1
	.type		_ZN82_INTERNAL_67ea0664_46_flash_fwd_hdim96_bf16_split_softcapall_sm80_cu_a6473388_34684cuda3std6ranges3__45__cpo4swapE,@object
	.size		_ZN82_INTERNAL_67ea0664_46_flash_fwd_hdim96_bf16_split_softcapall_sm80_cu_a6473388_34684cuda3std6ranges3__45__cpo4swapE,(.L_7 - _ZN82_INTERNAL_67ea0664_46_flash_fwd_hdim96_bf16_split_softcapall_sm80_cu_a6473388_34684cuda3std6ranges3__45__cpo4swapE)
_ZN82_INTERNAL_67ea0664_46_flash_fwd_hdim96_bf16_split_softcapall_sm80_cu_a6473388_34684cuda3std6ranges3__45__cpo4swapE:
	.zero		1
.L_7:


//--------------------- .nv.constant0._ZN7cutlass13device_kernelIN5flash19enable_sm80_to_sm89INS1_16FlashAttnFwdSm80INS1_25CollectiveMainloopFwdSm80ILi4ELi1ELb0EN4cute5tupleIJNS5_1CILi128EEENS7_ILi64EEENS7_ILi96EEEEEELi96ENS_10bfloat16_tEfNS_4arch4Sm80ELb0ELb0ELb1ELb0ELb0ELb0ELb1ELb1EEENS1_21CollectiveEpilogueFwdINS6_IJS8_SA_S9_EEENS6_IJNS7_ILi1EEESI_SI_EEESC_SE_Li128ELb0ELb1ELb1ELb0EEENS1_19SingleTileSchedulerILb0ELb1ELb1ELi128EEEEEEEEEvNT_6ParamsE --------------------------
	.section	.nv.constant0._ZN7cutlass13device_kernelIN5flash19enable_sm80_to_sm89INS1_16FlashAttnFwdSm80INS1_25CollectiveMainloopFwdSm80ILi4ELi1ELb0EN4cute5tupleIJNS5_1CILi128EEENS7_ILi64EEENS7_ILi96EEEEEELi96ENS_10bfloat16_tEfNS_4arch4Sm80ELb0ELb0ELb1ELb0ELb0ELb0ELb1ELb1EEENS1_21CollectiveEpilogueFwdINS6_IJS8_SA_S9_EEENS6_IJNS7_ILi1EEESI_SI_EEESC_SE_Li128ELb0ELb1ELb1ELb0EEENS1_19SingleTileSchedulerILb0ELb1ELb1ELi128EEEEEEEEEvNT_6ParamsE,"a",@progbits
	.sectionflags	@""
	.align	4
.nv.constant0._ZN7cutlass13device_kernelIN5flash19enable_sm80_to_sm89INS1_16FlashAttnFwdSm80INS1_25CollectiveMainloopFwdSm80ILi4ELi1ELb0EN4cute5tupleIJNS5_1CILi128EEENS7_ILi64EEENS7_ILi96EEEEEELi96ENS_10bfloat16_tEfNS_4arch4Sm80ELb0ELb0ELb1ELb0ELb0ELb0ELb1ELb1EEENS1_21CollectiveEpilogueFwdINS6_IJS8_SA_S9_EEENS6_IJNS7_ILi1EEESI_SI_EEESC_SE_Li128ELb0ELb1ELb1ELb0EEENS1_19SingleTileSchedulerILb0ELb1ELb1ELi128EEEEEEEEEvNT_6ParamsE:
	.zero		1944


//--------------------- .nv.constant0._ZN7cutlass13device_kernelIN5flash19enable_sm80_to_sm89INS1_16FlashAttnFwdSm80INS1_25CollectiveMainloopFwdSm80ILi4ELi1ELb0EN4cute5tupleIJNS5_1CILi128EEENS7_ILi48EEENS7_ILi96EEEEEELi96ENS_10bfloat16_tEfNS_4arch4Sm80ELb0ELb0ELb1ELb1ELb0ELb0ELb1ELb1EEENS1_21CollectiveEpilogueFwdINS6_IJS8_SA_S9_EEENS6_IJNS7_ILi1EEESI_SI_EEESC_SE_Li128ELb1ELb1ELb1ELb0EEENS1_36VarlenDynamicPersistentTileSchedulerILi128ELi48ELi128ELi128ELb1ELb1ELb0ELb0ELb1ELb1EEEEEEEEEvNT_6ParamsE --------------------------
	.section	.nv.constant0._ZN7cutlass13device_kernelIN5flash19enable_sm80_to_sm89INS1_16FlashAttnFwdSm80INS1_25CollectiveMainloopFwdSm80ILi4ELi1ELb0EN4cute5tupleIJNS5_1CILi128EEENS7_ILi48EEENS7_ILi96EEEEEELi96ENS_10bfloat16_tEfNS_4arch4Sm80ELb0ELb0ELb1ELb1ELb0ELb0ELb1ELb1EEENS1_21CollectiveEpilogueFwdINS6_IJS8_SA_S9_EEENS6_IJNS7_ILi1EEESI_SI_EEESC_SE_Li128ELb1ELb1ELb1ELb0EEENS1_36VarlenDynamicPersistentTileSchedulerILi128ELi48ELi128ELi128ELb1ELb1ELb0ELb0ELb1ELb1EEEEEEEEEvNT_6ParamsE,"a",@progbits
	.sectionflags	@""
	.align	4
.nv.constant0._ZN7cutlass13device_kernelIN5flash19enable_sm80_to_sm89INS1_16FlashAttnFwdSm80INS1_25CollectiveMainloopFwdSm80ILi4ELi1ELb0EN4cute5tupleIJNS5_1CILi128EEENS7_ILi48EEENS7_ILi96EEEEEELi96ENS_10bfloat16_tEfNS_4arch4Sm80ELb0ELb0ELb1ELb1ELb0ELb0ELb1ELb1EEENS1_21CollectiveEpilogueFwdINS6_IJS8_SA_S9_EEENS6_IJNS7_ILi1EEESI_SI_EEESC_SE_Li128ELb1ELb1ELb1ELb0EEENS1_36VarlenDynamicPersistentTileSchedulerILi128ELi48ELi128ELi128ELb1ELb1ELb0ELb0ELb1ELb1EEEEEEEEEvNT_6ParamsE:
	.zero		1976


//--------------------- .nv.constant0._ZN7cutlass13device_kernelIN5flash19enable_sm80_to_sm89INS1_16FlashAttnFwdSm80INS1_25CollectiveMainloopFwdSm80ILi4ELi1ELb0EN4cute5tupleIJNS5_1CILi128EEENS7_ILi48EEENS7_ILi96EEEEEELi96ENS_10bfloat16_tEfNS_4arch4Sm80ELb0ELb0ELb1ELb1ELb0ELb1ELb1ELb1EEENS1_21CollectiveEpilogueFwdINS6_IJS8_SA_S9_EEENS6_IJNS7_ILi1EEESI_SI_EEESC_SE_Li128ELb1ELb1ELb1ELb0EEENS1_36VarlenDynamicPersistentTileSchedulerILi128ELi48ELi128ELi128ELb1ELb1ELb0ELb0ELb1ELb1EEEEEEEEEvNT_6ParamsE --------------------------
	.section	.nv.constant0._ZN7cutlass13device_kernelIN5flash19enable_sm80_to_sm89INS1_16FlashAttnFwdSm80INS1_25CollectiveMainloopFwdSm80ILi4ELi1ELb0EN4cute5tupleIJNS5_1CILi128EEENS7_ILi48EEENS7_ILi96EEEEEELi96ENS_10bfloat16_tEfNS_4arch4Sm80ELb0ELb0ELb1ELb1ELb0ELb1ELb1ELb1EEENS1_21CollectiveEpilogueFwdINS6_IJS8_SA_S9_EEENS6_IJNS7_ILi1EEESI_SI_EEESC_SE_Li128ELb1ELb1ELb1ELb0EEENS1_36VarlenDynamicPersistentTileSchedulerILi128ELi48ELi128ELi128ELb1ELb1ELb0ELb0ELb1ELb1EEEEEEEEEvNT_6ParamsE,"a",@progbits
	.sectionflags	@""
	.align	4
.nv.constant0._ZN7cutlass13device_kernelIN5flash19enable_sm80_to_sm89INS1_16FlashAttnFwdSm80INS1_25CollectiveMainloopFwdSm80ILi4ELi1ELb0EN4cute5tupleIJNS5_1CILi128EEENS7_ILi48EEENS7_ILi96EEEEEELi96ENS_10bfloat16_tEfNS_4arch4Sm80ELb0ELb0ELb1ELb1ELb0ELb1ELb1ELb1EEENS1_21CollectiveEpilogueFwdINS6_IJS8_SA_S9_EEENS6_IJNS7_ILi1EEESI_SI_EEESC_SE_Li128ELb1ELb1ELb1ELb0EEENS1_36VarlenDynamicPersistentTileSchedulerILi128ELi48ELi128ELi128ELb1ELb1ELb0ELb0ELb1ELb1EEEEEEEEEvNT_6ParamsE:
	.zero		1976


//--------------------- .nv.constant0._ZN7cutlass13device_kernelIN5flash19enable_sm80_to_sm89INS1_16FlashAttnFwdSm80INS1_25CollectiveMainloopFwdSm80ILi4ELi1ELb0EN4cute5tupleIJNS5_1CILi128EEENS7_ILi48EEENS7_ILi96EEEEEELi96ENS_10bfloat16_tEfNS_4arch4Sm80ELb0ELb1ELb1ELb0ELb0ELb0ELb1ELb1EEENS1_21CollectiveEpilogueFwdINS6_IJS8_SA_S9_EEENS6_IJNS7_ILi1EEESI_SI_EEESC_SE_Li128ELb0ELb1ELb1ELb0EEENS1_19SingleTileSchedulerILb0ELb1ELb1ELi128EEEEEEEEEvNT_6ParamsE --------------------------
	.section	.nv.constant0._ZN7cutlass13device_kernelIN5flash19enable_sm80_to_sm89INS1_16FlashAttnFwdSm80INS1_25CollectiveMainloopFwdSm80ILi4ELi1ELb0EN4cute5tupleIJNS5_1CILi128EEENS7_ILi48EEENS7_ILi96EEEEEELi96ENS_10bfloat16_tEfNS_4arch4Sm80ELb0ELb1ELb1ELb0ELb0ELb0ELb1ELb1EEENS1_21CollectiveEpilogueFwdINS6_IJS8_SA_S9_EEENS6_IJNS7_ILi1EEESI_SI_EEESC_SE_Li128ELb0ELb1ELb1ELb0EEENS1_19SingleTileSchedulerILb0ELb1ELb1ELi128EEEEEEEEEvNT_6ParamsE,"a",@progbits
	.sectionflags	@""
	.align	4
.nv.constant0._ZN7cutlass13device_kernelIN5flash19enable_sm80_to_sm89INS1_16FlashAttnFwdSm80INS1_25CollectiveMainloopFwdSm80ILi4ELi1ELb0EN4cute5tupleIJNS5_1CILi128EEENS7_ILi48EEENS7_ILi96EEEEEELi96ENS_10bfloat16_tEfNS_4arch4Sm80ELb0ELb1ELb1ELb0ELb0ELb0ELb1ELb1EEENS1_21CollectiveEpilogueFwdINS6_IJS8_SA_S9_EEENS6_IJNS7_ILi1EEESI_SI_EEESC_SE_Li128ELb0ELb1ELb1ELb0EEENS1_19SingleTileSchedulerILb0ELb1ELb1ELi128EEEEEEEEEvNT_6ParamsE:
	.zero		1944


//--------------------- .nv.constant0._ZN7cutlass13device_kernelIN5flash19enable_sm80_to_sm89INS1_16FlashAttnFwdSm80INS1_25CollectiveMainloopFwdSm80ILi4ELi1ELb0EN4cute5tupleIJNS5_1CILi128EEENS7_ILi48EEENS7_ILi96EEEEEELi96ENS_10bfloat16_tEfNS_4arch4Sm80ELb0ELb1ELb1ELb1ELb0ELb0ELb1ELb1EEENS1_21CollectiveEpilogueFwdINS6_IJS8_SA_S9_EEENS6_IJNS7_ILi1EEESI_SI_EEESC_SE_Li128ELb1ELb1ELb1ELb0EEENS1_36VarlenDynamicPersistentTileSchedulerILi128ELi48ELi128ELi128ELb1ELb1ELb0ELb1ELb0ELb1EEEEEEEEEvNT_6ParamsE --------------------------
	.section	.nv.constant0._ZN7cutlass13device_kernelIN5flash19enable_sm80_to_sm89INS1_16FlashAttnFwdSm80INS1_25CollectiveMainloopFwdSm80ILi4ELi1ELb0EN4cute5tupleIJNS5_1CILi128EEENS7_ILi48EEENS7_ILi96EEEEEELi96ENS_10bfloat16_tEfNS_4arch4Sm80ELb0ELb1ELb1ELb1ELb0ELb0ELb1ELb1EEENS1_21CollectiveEpilogueFwdINS6_IJS8_SA_S9_EEENS6_IJNS7_ILi1EEESI_SI_EEESC_SE_Li128ELb1ELb1ELb1ELb0EEENS1_36VarlenDynamicPersistentTileSchedulerILi128ELi48ELi128ELi128ELb1ELb1ELb0ELb1ELb0ELb1EEEEEEEEEvNT_6ParamsE,"a",@progbits
	.sectionflags	@""
	.align	4
.nv.constant0._ZN7cutlass13device_kernelIN5flash19enable_sm80_to_sm89INS1_16FlashAttnFwdSm80INS1_25CollectiveMainloopFwdSm80ILi4ELi1ELb0EN4cute5tupleIJNS5_1CILi128EEENS7_ILi48EEENS7_ILi96EEEEEELi96ENS_10bfloat16_tEfNS_4arch4Sm80ELb0ELb1ELb1ELb1ELb0ELb0ELb1ELb1EEENS1_21CollectiveEpilogueFwdINS6_IJS8_SA_S9_EEENS6_IJNS7_ILi1EEESI_SI_EEESC_SE_Li128ELb1ELb1ELb1ELb0EEENS1_36VarlenDynamicPersistentTileSchedulerILi128ELi48ELi128ELi128ELb1ELb1ELb0ELb1ELb0ELb1EEEEEEEEEvNT_6ParamsE:
	.zero		1976


//--------------------- .nv.constant0._ZN7cutlass13device_kernelIN5flash19enable_sm80_to_sm89INS1_16FlashAttnFwdSm80INS1_25CollectiveMainloopFwdSm80ILi4ELi1ELb0EN4cute5tupleIJNS5_1CILi128EEENS7_ILi48EEENS7_ILi96EEEEEELi96ENS_10bfloat16_tEfNS_4arch4Sm80ELb0ELb1ELb1ELb1ELb0ELb1ELb1ELb1EEENS1_21CollectiveEpilogueFwdINS6_IJS8_SA_S9_EEENS6_IJNS7_ILi1EEESI_SI_EEESC_SE_Li128ELb1ELb1ELb1ELb0EEENS1_36VarlenDynamicPersistentTileSchedulerILi128ELi48ELi128ELi128ELb1ELb1ELb0ELb1ELb0ELb1EEEEEEEEEvNT_6ParamsE --------------------------
	.section	.nv.constant0._ZN7cutlass13device_kernelIN5flash19enable_sm80_to_sm89INS1_16FlashAttnFwdSm80INS1_25CollectiveMainloopFwdSm80ILi4ELi1ELb0EN4cute5tupleIJNS5_1CILi128EEENS7_ILi48EEENS7_ILi96EEEEEELi96ENS_10bfloat16_tEfNS_4arch4Sm80ELb0ELb1ELb1ELb1ELb0ELb1ELb1ELb1EEENS1_21CollectiveEpilogueFwdINS6_IJS8_SA_S9_EEENS6_IJNS7_ILi1EEESI_SI_EEESC_SE_Li128ELb1ELb1ELb1ELb0EEENS1_36VarlenDynamicPersistentTileSchedulerILi128ELi48ELi128ELi128ELb1ELb1ELb0ELb1ELb0ELb1EEEEEEEEEvNT_6ParamsE,"a",@progbits
	.sectionflags	@""
	.align	4
.nv.constant0._ZN7cutlass13device_kernelIN5flash19enable_sm80_to_sm89INS1_16FlashAttnFwdSm80INS1_25CollectiveMainloopFwdSm80ILi4ELi1ELb0EN4cute5tupleIJNS5_1CILi128EEENS7_ILi48EEENS7_ILi96EEEEEELi96ENS_10bfloat16_tEfNS_4arch4Sm80ELb0ELb1ELb1ELb1ELb0ELb1ELb1ELb1EEENS1_21CollectiveEpilogueFwdINS6_IJS8_SA_S9_EEENS6_IJNS7_ILi1EEESI_SI_EEESC_SE_Li128ELb1ELb1ELb1ELb0EEENS1_36VarlenDynamicPersistentTileSchedulerILi128ELi48ELi128ELi128ELb1ELb1ELb0ELb1ELb0ELb1EEEEEEEEEvNT_6ParamsE:
	.zero		1976


//--------------------- .nv.constant0._ZN7cutlass13device_kernelIN5flash19enable_sm80_to_sm89INS1_16FlashAttnFwdSm80INS1_25CollectiveMainloopFwdSm80ILi4ELi1ELb0EN4cute5tupleIJNS5_1CILi128EEENS7_ILi64EEENS7_ILi96EEEEEELi96ENS_10bfloat16_tEfNS_4arch4Sm80ELb1ELb0ELb1ELb0ELb0ELb0ELb1ELb1EEENS1_21CollectiveEpilogueFwdINS6_IJS8_SA_S9_EEENS6_IJNS7_ILi1EEESI_SI_EEESC_SE_Li128ELb0ELb1ELb1ELb0EEENS1_30DynamicPersistentTileSchedulerILi128ELi128ELb1ELb1ELb0EEEEEEEEEvNT_6ParamsE --------------------------
	.section	.nv.constant0._ZN7cutlass13device_kernelIN5flash19enable_sm80_to_sm89INS1_16FlashAttnFwdSm80INS1_25CollectiveMainloopFwdSm80ILi4ELi1ELb0EN4cute5tupleIJNS5_1CILi128EEENS7_ILi64EEENS7_ILi96EEEEEELi96ENS_10bfloat16_tEfNS_4arch4Sm80ELb1ELb0ELb1ELb0ELb0ELb0ELb1ELb1EEENS1_21CollectiveEpilogueFwdINS6_IJS8_SA_S9_EEENS6_IJNS7_ILi1EEESI_SI_EEESC_SE_Li128ELb0ELb1ELb1ELb0EEENS1_30DynamicPersistentTileSchedulerILi128ELi128ELb1ELb1ELb0EEEEEEEEEvNT_6ParamsE,"a",@progbits
	.sectionflags	@""
	.align	4
.nv.constant0._ZN7cutlass13device_kernelIN5flash19enable_sm80_to_sm89INS1_16FlashAttnFwdSm80INS1_25CollectiveMainloopFwdSm80ILi4ELi1ELb0EN4cute5tupleIJNS5_1CILi128EEENS7_ILi64EEENS7_ILi96EEEEEELi96ENS_10bfloat16_tEfNS_4arch4Sm80ELb1ELb0ELb1ELb0ELb0ELb0ELb1ELb1EEENS1_21CollectiveEpilogueFwdINS6_IJS8_SA_S9_EEENS6_IJNS7_ILi1EEESI_SI_EEESC_SE_Li128ELb0ELb1ELb1ELb0EEENS1_30DynamicPersistentTileSchedulerILi128ELi128ELb1ELb1ELb0EEEEEEEEEvNT_6ParamsE:
	.zero		1960


//--------------------- .nv.constant0._ZN7cutlass13device_kernelIN5flash19enable_sm80_to_sm89INS1_16FlashAttnFwdSm80INS1_25CollectiveMainloopFwdSm80ILi4ELi1ELb0EN4cute5tupleIJNS5_1CILi128EEENS7_ILi48EEENS7_ILi96EEEEEELi96ENS_10bfloat16_tEfNS_4arch4Sm80ELb1ELb0ELb1ELb1ELb0ELb0ELb1ELb1EEENS1_21CollectiveEpilogueFwdINS6_IJS8_SA_S9_EEENS6_IJNS7_ILi1EEESI_SI_EEESC_SE_Li128ELb1ELb1ELb1ELb0EEENS1_36VarlenDynamicPersistentTileSchedulerILi128ELi48ELi128ELi128ELb1ELb1ELb0ELb1ELb1ELb1EEEEEEEEEvNT_6ParamsE --------------------------
	.section	.nv.constant0._ZN7cutlass13device_kernelIN5flash19enable_sm80_to_sm89INS1_16FlashAttnFwdSm80INS1_25CollectiveMainloopFwdSm80ILi4ELi1ELb0EN4cute5tupleIJNS5_1CILi128EEENS7_ILi48EEENS7_ILi96EEEEEELi96ENS_10bfloat16_tEfNS_4arch4Sm80ELb1ELb0ELb1ELb1ELb0ELb0ELb1ELb1EEENS1_21CollectiveEpilogueFwdINS6_IJS8_SA_S9_EEENS6_IJNS7_ILi1EEESI_SI_EEESC_SE_Li128ELb1ELb1ELb1ELb0EEENS1_36VarlenDynamicPersistentTileSchedulerILi128ELi48ELi128ELi128ELb1ELb1ELb0ELb1ELb1ELb1EEEEEEEEEvNT_6ParamsE,"a",@progbits
	.sectionflags	@""
	.align	4
.nv.constant0._ZN7cutlass13device_kernelIN5flash19enable_sm80_to_sm89INS1_16FlashAttnFwdSm80INS1_25CollectiveMainloopFwdSm80ILi4ELi1ELb0EN4cute5tupleIJNS5_1CILi128EEENS7_ILi48EEENS7_ILi96EEEEEELi96ENS_10bfloat16_tEfNS_4arch4Sm80ELb1ELb0ELb1ELb1ELb0ELb0ELb1ELb1EEENS1_21CollectiveEpilogueFwdINS6_IJS8_SA_S9_EEENS6_IJNS7_ILi1EEESI_SI_EEESC_SE_Li128ELb1ELb1ELb1ELb0EEENS1_36VarlenDynamicPersistentTileSchedulerILi128ELi48ELi128ELi128ELb1ELb1ELb0ELb1ELb1ELb1EEEEEEEEEvNT_6ParamsE:
	.zero		1976


//--------------------- .nv.constant0._ZN7cutlass13device_kernelIN5flash19enable_sm80_to_sm89INS1_16FlashAttnFwdSm80INS1_25CollectiveMainloopFwdSm80ILi4ELi1ELb0EN4cute5tupleIJNS5_1CILi128EEENS7_ILi48EEENS7_ILi96EEEEEELi96ENS_10bfloat16_tEfNS_4arch4Sm80ELb1ELb0ELb1ELb1ELb0ELb1ELb1ELb1EEENS1_21CollectiveEpilogueFwdINS6_IJS8_SA_S9_EEENS6_IJNS7_ILi1EEESI_SI_EEESC_SE_Li128ELb1ELb1ELb1ELb0EEENS1_36VarlenDynamicPersistentTileSchedulerILi128ELi48ELi128ELi128ELb1ELb1ELb0ELb1ELb1ELb1EEEEEEEEEvNT_6ParamsE --------------------------
	.section	.nv.constant0._ZN7cutlass13device_kernelIN5flash19enable_sm80_to_sm89INS1_16FlashAttnFwdSm80INS1_25CollectiveMainloopFwdSm80ILi4ELi1ELb0EN4cute5tupleIJNS5_1CILi128EEENS7_ILi48EEENS7_ILi96EEEEEELi96ENS_10bfloat16_tEfNS_4arch4Sm80ELb1ELb0ELb1ELb1ELb0ELb1ELb1ELb1EEENS1_21CollectiveEpilogueFwdINS6_IJS8_SA_S9_EEENS6_IJNS7_ILi1EEESI_SI_EEESC_SE_Li128ELb1ELb1ELb1ELb0EEENS1_36VarlenDynamicPersistentTileSchedulerILi128ELi48ELi128ELi128ELb1ELb1ELb0ELb1ELb1ELb1EEEEEEEEEvNT_6ParamsE,"a",@progbits
	.sectionflags	@""
	.align	4
.nv.constant0._ZN7cutlass13device_kernelIN5flash19enable_sm80_to_sm89INS1_16FlashAttnFwdSm80INS1_25CollectiveMainloopFwdSm80ILi4ELi1ELb0EN4cute5tupleIJNS5_1CILi128EEENS7_ILi48EEENS7_ILi96EEEEEELi96ENS_10bfloat16_tEfNS_4arch4Sm80ELb1ELb0ELb1ELb1ELb0ELb1ELb1ELb1EEENS1_21CollectiveEpilogueFwdINS6_IJS8_SA_S9_EEENS6_IJNS7_ILi1EEESI_SI_EEESC_SE_Li128ELb1ELb1ELb1ELb0EEENS1_36VarlenDynamicPersistentTileSchedulerILi128ELi48ELi128ELi128ELb1ELb1ELb0ELb1ELb1ELb1EEEEEEEEEvNT_6ParamsE:
	.zero		1976


//--------------------- .nv.constant0._ZN7cutlass13device_kernelIN5flash19enable_sm80_to_sm89INS1_16FlashAttnFwdSm80INS1_25CollectiveMainloopFwdSm80ILi4ELi1ELb0EN4cute5tupleIJNS5_1CILi128EEENS7_ILi64EEENS7_ILi96EEEEEELi96ENS_10bfloat16_tEfNS_4arch4Sm80ELb0ELb0ELb0ELb0ELb0ELb0ELb1ELb1EEENS1_21CollectiveEpilogueFwdINS6_IJS8_SA_S9_EEENS6_IJNS7_ILi1EEESI_SI_EEESC_SE_Li128ELb0ELb1ELb1ELb0EEENS1_19SingleTileSchedulerILb0ELb1ELb1ELi128EEEEEEEEEvNT_6ParamsE --------------------------
	.section	.nv.constant0._ZN7cutlass13device_kernelIN5flash19enable_sm80_to_sm89INS1_16FlashAttnFwdSm80INS1_25CollectiveMainloopFwdSm80ILi4ELi1ELb0EN4cute5tupleIJNS5_1CILi128EEENS7_ILi64EEENS7_ILi96EEEEEELi96ENS_10bfloat16_tEfNS_4arch4Sm80ELb0ELb0ELb0ELb0ELb0ELb0ELb1ELb1EEENS1_21CollectiveEpilogueFwdINS6_IJS8_SA_S9_EEENS6_IJNS7_ILi1EEESI_SI_EEESC_SE_Li128ELb0ELb1ELb1ELb0EEENS1_19SingleTileSchedulerILb0ELb1ELb1ELi128EEEEEEEEEvNT_6ParamsE,"a",@progbits
	.sectionflags	@""
	.align	4
.nv.constant0._ZN7cutlass13device_kernelIN5flash19enable_sm80_to_sm89INS1_16FlashAttnFwdSm80INS1_25CollectiveMainloopFwdSm80ILi4ELi1ELb0EN4cute5tupleIJNS5_1CILi128EEENS7_ILi64EEENS7_ILi96EEEEEELi96ENS_10bfloat16_tEfNS_4arch4Sm80ELb0ELb0ELb0ELb0ELb0ELb0ELb1ELb1EEENS1_21CollectiveEpilogueFwdINS6_IJS8_SA_S9_EEENS6_IJNS7_ILi1EEESI_SI_EEESC_SE_Li128ELb0ELb1ELb1ELb0EEENS1_19SingleTileSchedulerILb0ELb1ELb1ELi128EEEEEEEEEvNT_6ParamsE:
	.zero		1944


//--------------------- .nv.constant0._ZN7cutlass13device_kernelIN5flash19enable_sm80_to_sm89INS1_16FlashAttnFwdSm80INS1_25CollectiveMainloopFwdSm80ILi4ELi1ELb0EN4cute5tupleIJNS5_1CILi128EEENS7_ILi48EEENS7_ILi96EEEEEELi96ENS_10bfloat16_tEfNS_4arch4Sm80ELb0ELb0ELb0ELb1ELb0ELb0ELb1ELb1EEENS1_21CollectiveEpilogueFwdINS6_IJS8_SA_S9_EEENS6_IJNS7_ILi1EEESI_SI_EEESC_SE_Li128ELb1ELb1ELb1ELb0EEENS1_36VarlenDynamicPersistentTileSchedulerILi128ELi48ELi128ELi128ELb1ELb1ELb0ELb0ELb1ELb1EEEEEEEEEvNT_6ParamsE --------------------------
	.section	.nv.constant0._ZN7cutlass13device_kernelIN5flash19enable_sm80_to_sm89INS1_16FlashAttnFwdSm80INS1_25CollectiveMainloopFwdSm80ILi4ELi1ELb0EN4cute5tupleIJNS5_1CILi128EEENS7_ILi48EEENS7_ILi96EEEEEELi96ENS_10bfloat16_tEfNS_4arch4Sm80ELb0ELb0ELb0ELb1ELb0ELb0ELb1ELb1EEENS1_21CollectiveEpilogueFwdINS6_IJS8_SA_S9_EEENS6_IJNS7_ILi1EEESI_SI_EEESC_SE_Li128ELb1ELb1ELb1ELb0EEENS1_36VarlenDynamicPersistentTileSchedulerILi128ELi48ELi128ELi128ELb1ELb1ELb0ELb0ELb1ELb1EEEEEEEEEvNT_6ParamsE,"a",@progbits
	.sectionflags	@""
	.align	4
.nv.constant0._ZN7cutlass13device_kernelIN5flash19enable_sm80_to_sm89INS1_16FlashAttnFwdSm80INS1_25CollectiveMainloopFwdSm80ILi4ELi1ELb0EN4cute5tupleIJNS5_1CILi128EEENS7_ILi48EEENS7_ILi96EEEEEELi96ENS_10bfloat16_tEfNS_4arch4Sm80ELb0ELb0ELb0ELb1ELb0ELb0ELb1ELb1EEENS1_21CollectiveEpilogueFwdINS6_IJS8_SA_S9_EEENS6_IJNS7_ILi1EEESI_SI_EEESC_SE_Li128ELb1ELb1ELb1ELb0EEENS1_36VarlenDynamicPersistentTileSchedulerILi128ELi48ELi128ELi128ELb1ELb1ELb0ELb0ELb1ELb1EEEEEEEEEvNT_6ParamsE:
	.zero		1976


//--------------------- .nv.constant0._ZN7cutlass13device_kernelIN5flash19enable_sm80_to_sm89INS1_16FlashAttnFwdSm80INS1_25CollectiveMainloopFwdSm80ILi4ELi1ELb0EN4cute5tupleIJNS5_1CILi128EEENS7_ILi48EEENS7_ILi96EEEEEELi96ENS_10bfloat16_tEfNS_4arch4Sm80ELb0ELb0ELb0ELb1ELb0ELb1ELb1ELb1EEENS1_21CollectiveEpilogueFwdINS6_IJS8_SA_S9_EEENS6_IJNS7_ILi1EEESI_SI_EEESC_SE_Li128ELb1ELb1ELb1ELb0EEENS1_36VarlenDynamicPersistentTileSchedulerILi128ELi48ELi128ELi128ELb1ELb1ELb0ELb0ELb1ELb1EEEEEEEEEvNT_6ParamsE --------------------------
	.section	.nv.constant0._ZN7cutlass13device_kernelIN5flash19enable_sm80_to_sm89INS1_16FlashAttnFwdSm80INS1_25CollectiveMainloopFwdSm80ILi4ELi1ELb0EN4cute5tupleIJNS5_1CILi128EEENS7_ILi48EEENS7_ILi96EEEEEELi96ENS_10bfloat16_tEfNS_4arch4Sm80ELb0ELb0ELb0ELb1ELb0ELb1ELb1ELb1EEENS1_21CollectiveEpilogueFwdINS6_IJS8_SA_S9_EEENS6_IJNS7_ILi1EEESI_SI_EEESC_SE_Li128ELb1ELb1ELb1ELb0EEENS1_36VarlenDynamicPersistentTileSchedulerILi128ELi48ELi128ELi128ELb1ELb1ELb0ELb0ELb1ELb1EEEEEEEEEvNT_6ParamsE,"a",@progbits
	.sectionflags	@""
	.align	4
.nv.constant0._ZN7cutlass13device_kernelIN5flash19enable_sm80_to_sm89INS1_16FlashAttnFwdSm80INS1_25CollectiveMainloopFwdSm80ILi4ELi1ELb0EN4cute5tupleIJNS5_1CILi128EEENS7_ILi48EEENS7_ILi96EEEEEELi96ENS_10bfloat16_tEfNS_4arch4Sm80ELb0ELb0ELb0ELb1ELb0ELb1ELb1ELb1EEENS1_21CollectiveEpilogueFwdINS6_IJS8_SA_S9_EEENS6_IJNS7_ILi1EEESI_SI_EEESC_SE_Li128ELb1ELb1ELb1ELb0EEENS1_36VarlenDynamicPersistentTileSchedulerILi128ELi48ELi128ELi128ELb1ELb1ELb0ELb0ELb1ELb1EEEEEEEEEvNT_6ParamsE:
	.zero		1976


//--------------------- .nv.constant0._ZN7cutlass13device_kernelIN5flash19enable_sm80_to_sm89INS1_16FlashAttnFwdSm80INS1_25CollectiveMainloopFwdSm80ILi4ELi1ELb0EN4cute5tupleIJNS5_1CILi128EEENS7_ILi48EEENS7_ILi96EEEEEELi96ENS_10bfloat16_tEfNS_4arch4Sm80ELb0ELb1ELb0ELb0ELb0ELb0ELb1ELb1EEENS1_21CollectiveEpilogueFwdINS6_IJS8_SA_S9_EEENS6_IJNS7_ILi1EEESI_SI_EEESC_SE_Li128ELb0ELb1ELb1ELb0EEENS1_19SingleTileSchedulerILb0ELb1ELb1ELi128EEEEEEEEEvNT_6ParamsE --------------------------
	.section	.nv.constant0._ZN7cutlass13device_kernelIN5flash19enable_sm80_to_sm89INS1_16FlashAttnFwdSm80INS1_25CollectiveMainloopFwdSm80ILi4ELi1ELb0EN4cute5tupleIJNS5_1CILi128EEENS7_ILi48EEENS7_ILi96EEEEEELi96ENS_10bfloat16_tEfNS_4arch4Sm80ELb0ELb1ELb0ELb0ELb0ELb0ELb1ELb1EEENS1_21CollectiveEpilogueFwdINS6_IJS8_SA_S9_EEENS6_IJNS7_ILi1EEESI_SI_EEESC_SE_Li128ELb0ELb1ELb1ELb0EEENS1_19SingleTileSchedulerILb0ELb1ELb1ELi128EEEEEEEEEvNT_6ParamsE,"a",@progbits
	.sectionflags	@""
	.align	4
.nv.constant0._ZN7cutlass13device_kernelIN5flash19enable_sm80_to_sm89INS1_16FlashAttnFwdSm80INS1_25CollectiveMainloopFwdSm80ILi4ELi1ELb0EN4cute5tupleIJNS5_1CILi128EEENS7_ILi48EEENS7_ILi96EEEEEELi96ENS_10bfloat16_tEfNS_4arch4Sm80ELb0ELb1ELb0ELb0ELb0ELb0ELb1ELb1EEENS1_21CollectiveEpilogueFwdINS6_IJS8_SA_S9_EEENS6_IJNS7_ILi1EEESI_SI_EEESC_SE_Li128ELb0ELb1ELb1ELb0EEENS1_19SingleTileSchedulerILb0ELb1ELb1ELi128EEEEEEEEEvNT_6ParamsE:
	.zero		1944


//--------------------- .nv.constant0._ZN7cutlass13device_kernelIN5flash19enable_sm80_to_sm89INS1_16FlashAttnFwdSm80INS1_25CollectiveMainloopFwdSm80ILi4ELi1ELb0EN4cute5tupleIJNS5_1CILi128EEENS7_ILi48EEENS7_ILi96EEEEEELi96ENS_10bfloat16_tEfNS_4arch4Sm80ELb0ELb1ELb0ELb1ELb0ELb0ELb1ELb1EEENS1_21CollectiveEpilogueFwdINS6_IJS8_SA_S9_EEENS6_IJNS7_ILi1EEESI_SI_EEESC_SE_Li128ELb1ELb1ELb1ELb0EEENS1_36VarlenDynamicPersistentTileSchedulerILi128ELi48ELi128ELi128ELb1ELb1ELb0ELb1ELb0ELb1EEEEEEEEEvNT_6ParamsE --------------------------
	.section	.nv.constant0._ZN7cutlass13device_kernelIN5flash19enable_sm80_to_sm89INS1_16FlashAttnFwdSm80INS1_25CollectiveMainloopFwdSm80ILi4ELi1ELb0EN4cute5tupleIJNS5_1CILi128EEENS7_ILi48EEENS7_ILi96EEEEEELi96ENS_10bfloat16_tEfNS_4arch4Sm80ELb0ELb1ELb0ELb1ELb0ELb0ELb1ELb1EEENS1_21CollectiveEpilogueFwdINS6_IJS8_SA_S9_EEENS6_IJNS7_ILi1EEESI_SI_EEESC_SE_Li128ELb1ELb1ELb1ELb0EEENS1_36VarlenDynamicPersistentTileSchedulerILi128ELi48ELi128ELi128ELb1ELb1ELb0ELb1ELb0ELb1EEEEEEEEEvNT_6ParamsE,"a",@progbits
	.sectionflags	@""
	.align	4
.nv.constant0._ZN7cutlass13device_kernelIN5flash19enable_sm80_to_sm89INS1_16FlashAttnFwdSm80INS1_25CollectiveMainloopFwdSm80ILi4ELi1ELb0EN4cute5tupleIJNS5_1CILi128EEENS7_ILi48EEENS7_ILi96EEEEEELi96ENS_10bfloat16_tEfNS_4arch4Sm80ELb0ELb1ELb0ELb1ELb0ELb0ELb1ELb1EEENS1_21CollectiveEpilogueFwdINS6_IJS8_SA_S9_EEENS6_IJNS7_ILi1EEESI_SI_EEESC_SE_Li128ELb1ELb1ELb1ELb0EEENS1_36VarlenDynamicPersistentTileSchedulerILi128ELi48ELi128ELi128ELb1ELb1ELb0ELb1ELb0ELb1EEEEEEEEEvNT_6ParamsE:
	.zero		1976


//--------------------- .nv.constant0._ZN7cutlass13device_kernelIN5flash19enable_sm80_to_sm89INS1_16FlashAttnFwdSm80INS1_25CollectiveMainloopFwdSm80ILi4ELi1ELb0EN4cute5tupleIJNS5_1CILi128EEENS7_ILi48EEENS7_ILi96EEEEEELi96ENS_10bfloat16_tEfNS_4arch4Sm80ELb0ELb1ELb0ELb1ELb0ELb1ELb1ELb1EEENS1_21CollectiveEpilogueFwdINS6_IJS8_SA_S9_EEENS6_IJNS7_ILi1EEESI_SI_EEESC_SE_Li128ELb1ELb1ELb1ELb0EEENS1_36VarlenDynamicPersistentTileSchedulerILi128ELi48ELi128ELi128ELb1ELb1ELb0ELb1ELb0ELb1EEEEEEEEEvNT_6ParamsE --------------------------
	.section	.nv.constant0._ZN7cutlass13device_kernelIN5flash19enable_sm80_to_sm89INS1_16FlashAttnFwdSm80INS1_25CollectiveMainloopFwdSm80ILi4ELi1ELb0EN4cute5tupleIJNS5_1CILi128EEENS7_ILi48EEENS7_ILi96EEEEEELi96ENS_10bfloat16_tEfNS_4arch4Sm80ELb0ELb1ELb0ELb1ELb0ELb1ELb1ELb1EEENS1_21CollectiveEpilogueFwdINS6_IJS8_SA_S9_EEENS6_IJNS7_ILi1EEESI_SI_EEESC_SE_Li128ELb1ELb1ELb1ELb0EEENS1_36VarlenDynamicPersistentTileSchedulerILi128ELi48ELi128ELi128ELb1ELb1ELb0ELb1ELb0ELb1EEEEEEEEEvNT_6ParamsE,"a",@progbits
	.sectionflags	@""
	.align	4
.nv.constant0._ZN7cutlass13device_kernelIN5flash19enable_sm80_to_sm89INS1_16FlashAttnFwdSm80INS1_25CollectiveMainloopFwdSm80ILi4ELi1ELb0EN4cute5tupleIJNS5_1CILi128EEENS7_ILi48EEENS7_ILi96EEEEEELi96ENS_10bfloat16_tEfNS_4arch4Sm80ELb0ELb1ELb0ELb1ELb0ELb1ELb1ELb1EEENS1_21CollectiveEpilogueFwdINS6_IJS8_SA_S9_EEENS6_IJNS7_ILi1EEESI_SI_EEESC_SE_Li128ELb1ELb1ELb1ELb0EEENS1_36VarlenDynamicPersistentTileSchedulerILi128ELi48ELi128ELi128ELb1ELb1ELb0ELb1ELb0ELb1EEEEEEEEEvNT_6ParamsE:
	.zero		1976


//--------------------- .nv.constant0._ZN7cutlass13device_kernelIN5flash19enable_sm80_to_sm89INS1_16FlashAttnFwdSm80INS1_25CollectiveMainloopFwdSm80ILi4ELi1ELb0EN4cute5tupleIJNS5_1CILi128EEENS7_ILi64EEENS7_ILi96EEEEEELi96ENS_10bfloat16_tEfNS_4arch4Sm80ELb1ELb0ELb0ELb0ELb0ELb0ELb1ELb1EEENS1_21CollectiveEpilogueFwdINS6_IJS8_SA_S9_EEENS6_IJNS7_ILi1EEESI_SI_EEESC_SE_Li128ELb0ELb1ELb1ELb0EEENS1_30DynamicPersistentTileSchedulerILi128ELi128ELb1ELb1ELb0EEEEEEEEEvNT_6ParamsE --------------------------
	.section	.nv.constant0._ZN7cutlass13device_kernelIN5flash19enable_sm80_to_sm89INS1_16FlashAttnFwdSm80INS1_25CollectiveMainloopFwdSm80ILi4ELi1ELb0EN4cute5tupleIJNS5_1CILi128EEENS7_ILi64EEENS7_ILi96EEEEEELi96ENS_10bfloat16_tEfNS_4arch4Sm80ELb1ELb0ELb0ELb0ELb0ELb0ELb1ELb1EEENS1_21CollectiveEpilogueFwdINS6_IJS8_SA_S9_EEENS6_IJNS7_ILi1EEESI_SI_EEESC_SE_Li128ELb0ELb1ELb1ELb0EEENS1_30DynamicPersistentTileSchedulerILi128ELi128ELb1ELb1ELb0EEEEEEEEEvNT_6ParamsE,"a",@progbits
	.sectionflags	@""
	.align	4
.nv.constant0._ZN7cutlass13device_kernelIN5flash19enable_sm80_to_sm89INS1_16FlashAttnFwdSm80INS1_25CollectiveMainloopFwdSm80ILi4ELi1ELb0EN4cute5tupleIJNS5_1CILi128EEENS7_ILi64EEENS7_ILi96EEEEEELi96ENS_10bfloat16_tEfNS_4arch4Sm80ELb1ELb0ELb0ELb0ELb0ELb0ELb1ELb1EEENS1_21CollectiveEpilogueFwdINS6_IJS8_SA_S9_EEENS6_IJNS7_ILi1EEESI_SI_EEESC_SE_Li128ELb0ELb1ELb1ELb0EEENS1_30DynamicPersistentTileSchedulerILi128ELi128ELb1ELb1ELb0EEEEEEEEEvNT_6ParamsE:
	.zero		1960


//--------------------- .nv.constant0._ZN7cutlass13device_kernelIN5flash19enable_sm80_to_sm89INS1_16FlashAttnFwdSm80INS1_25CollectiveMainloopFwdSm80ILi4ELi1ELb0EN4cute5tupleIJNS5_1CILi128EEENS7_ILi48EEENS7_ILi96EEEEEELi96ENS_10bfloat16_tEfNS_4arch4Sm80ELb1ELb0ELb0ELb1ELb0ELb0ELb1ELb1EEENS1_21CollectiveEpilogueFwdINS6_IJS8_SA_S9_EEENS6_IJNS7_ILi1EEESI_SI_EEESC_SE_Li128ELb1ELb1ELb1ELb0EEENS1_36VarlenDynamicPersistentTileSchedulerILi128ELi48ELi128ELi128ELb1ELb1ELb0ELb1ELb1ELb1EEEEEEEEEvNT_6ParamsE --------------------------
	.section	.nv.constant0._ZN7cutlass13device_kernelIN5flash19enable_sm80_to_sm89INS1_16FlashAttnFwdSm80INS1_25CollectiveMainloopFwdSm80ILi4ELi1ELb0EN4cute5tupleIJNS5_1CILi128EEENS7_ILi48EEENS7_ILi96EEEEEELi96ENS_10bfloat16_tEfNS_4arch4Sm80ELb1ELb0ELb0ELb1ELb0ELb0ELb1ELb1EEENS1_21CollectiveEpilogueFwdINS6_IJS8_SA_S9_EEENS6_IJNS7_ILi1EEESI_SI_EEESC_SE_Li128ELb1ELb1ELb1ELb0EEENS1_36VarlenDynamicPersistentTileSchedulerILi128ELi48ELi128ELi128ELb1ELb1ELb0ELb1ELb1ELb1EEEEEEEEEvNT_6ParamsE,"a",@progbits
	.sectionflags	@""
	.align	4
.nv.constant0._ZN7cutlass13device_kernelIN5flash19enable_sm80_to_sm89INS1_16FlashAttnFwdSm80INS1_25CollectiveMainloopFwdSm80ILi4ELi1ELb0EN4cute5tupleIJNS5_1CILi128EEENS7_ILi48EEENS7_ILi96EEEEEELi96ENS_10bfloat16_tEfNS_4arch4Sm80ELb1ELb0ELb0ELb1ELb0ELb0ELb1ELb1EEENS1_21CollectiveEpilogueFwdINS6_IJS8_SA_S9_EEENS6_IJNS7_ILi1EEESI_SI_EEESC_SE_Li128ELb1ELb1ELb1ELb0EEENS1_36VarlenDynamicPersistentTileSchedulerILi128ELi48ELi128ELi128ELb1ELb1ELb0ELb1ELb1ELb1EEEEEEEEEvNT_6ParamsE:
	.zero		1976


//--------------------- .nv.constant0._ZN7cutlass13device_kernelIN5flash19enable_sm80_to_sm89INS1_16FlashAttnFwdSm80INS1_25CollectiveMainloopFwdSm80ILi4ELi1ELb0EN4cute5tupleIJNS5_1CILi128EEENS7_ILi48EEENS7_ILi96EEEEEELi96ENS_10bfloat16_tEfNS_4arch4Sm80ELb1ELb0ELb0ELb1ELb0ELb1ELb1ELb1EEENS1_21CollectiveEpilogueFwdINS6_IJS8_SA_S9_EEENS6_IJNS7_ILi1EEESI_SI_EEESC_SE_Li128ELb1ELb1ELb1ELb0EEENS1_36VarlenDynamicPersistentTileSchedulerILi128ELi48ELi128ELi128ELb1ELb1ELb0ELb1ELb1ELb1EEEEEEEEEvNT_6ParamsE --------------------------
	.section	.nv.constant0._ZN7cutlass13device_kernelIN5flash19enable_sm80_to_sm89INS1_16FlashAttnFwdSm80INS1_25CollectiveMainloopFwdSm80ILi4ELi1ELb0EN4cute5tupleIJNS5_1CILi128EEENS7_ILi48EEENS7_ILi96EEEEEELi96ENS_10bfloat16_tEfNS_4arch4Sm80ELb1ELb0ELb0ELb1ELb0ELb1ELb1ELb1EEENS1_21CollectiveEpilogueFwdINS6_IJS8_SA_S9_EEENS6_IJNS7_ILi1EEESI_SI_EEESC_SE_Li128ELb1ELb1ELb1ELb0EEENS1_36VarlenDynamicPersistentTileSchedulerILi128ELi48ELi128ELi128ELb1ELb1ELb0ELb1ELb1ELb1EEEEEEEEEvNT_6ParamsE,"a",@progbits
	.sectionflags	@""
	.align	4
.nv.constant0._ZN7cutlass13device_kernelIN5flash19enable_sm80_to_sm89INS1_16FlashAttnFwdSm80INS1_25CollectiveMainloopFwdSm80ILi4ELi1ELb0EN4cute5tupleIJNS5_1CILi128EEENS7_ILi48EEENS7_ILi96EEEEEELi96ENS_10bfloat16_tEfNS_4arch4Sm80ELb1ELb0ELb0ELb1ELb0ELb1ELb1ELb1EEENS1_21CollectiveEpilogueFwdINS6_IJS8_SA_S9_EEENS6_IJNS7_ILi1EEESI_SI_EEESC_SE_Li128ELb1ELb1ELb1ELb0EEENS1_36VarlenDynamicPersistentTileSchedulerILi128ELi48ELi128ELi128ELb1ELb1ELb0ELb1ELb1ELb1EEEEEEEEEvNT_6ParamsE:
	.zero		1976


//--------------------- SYMBOLS --------------------------

	.type		.nv.reservedSmem.offset0,@object
	.size		.nv.reservedSmem.offset0,0x4
